def matmul_kernel(
    a_ptr,
    b_ptr,
    c_ptr,
    M,
    N,
    K,
    stride_am,
    stride_ak,
    stride_bk,
    stride_bn,
    stride_cm,
    stride_cn,
    BLOCK_M: tl.constexpr,
    BLOCK_N: tl.constexpr,
    BLOCK_K: tl.constexpr,
    GROUP_M: tl.constexpr,
):
    pid = tl.program_id(axis=0)
    num_pid_m = tl.cdiv(M, BLOCK_M)
    num_pid_n = tl.cdiv(N, BLOCK_N)
    num_pid_in_group = GROUP_M * num_pid_n
    group_id = pid // num_pid_in_group
    first_pid_m = group_id * GROUP_M
    group_size_m = min(num_pid_m - first_pid_m, GROUP_M)
    pid_m = first_pid_m + ((pid % num_pid_in_group) % group_size_m)
    pid_n = (pid % num_pid_in_group) // group_size_m

    offs_am = (pid_m * BLOCK_M + tl.arange(0, BLOCK_M)) % M
    offs_bn = (pid_n * BLOCK_N + tl.arange(0, BLOCK_N)) % N
    offs_k = tl.arange(0, BLOCK_K)
    a_ptrs = a_ptr + offs_am[:, None] * stride_am + offs_k[None, :] * stride_ak
    b_ptrs = b_ptr + offs_k[:, None] * stride_bk + offs_bn[None, :] * stride_bn

    acc = tl.zeros((BLOCK_M, BLOCK_N), dtype=tl.float32)
    for kk in range(0, tl.cdiv(K, BLOCK_K)):
        a = tl.load(a_ptrs, mask=offs_k[None, :] < K - kk * BLOCK_K, other=0.0)
        b = tl.load(b_ptrs, mask=offs_k[:, None] < K - kk * BLOCK_K, other=0.0)
        acc = tl.dot(a, b, acc)
        a_ptrs += BLOCK_K * stride_ak
        b_ptrs += BLOCK_K * stride_bk

    c = acc.to(c_ptr.dtype.element_ty)
    offs_cm = pid_m * BLOCK_M + tl.arange(0, BLOCK_M)
    offs_cn = pid_n * BLOCK_N + tl.arange(0, BLOCK_N)
    c_ptrs = c_ptr + offs_cm[:, None] * stride_cm + offs_cn[None, :] * stride_cn
    mask = (offs_cm[:, None] < M) & (offs_cn[None, :] < N)
    tl.store(c_ptrs, c, mask=mask)

# config = {"BLOCK_K": 32, "BLOCK_M": 512, "BLOCK_N": 64, "GROUP_M": 8, "arch": "sm_100", "dtype": "bf16", "num_ctas": 2, "num_stages": 3, "num_warps": 4}
# arch = sm_100


// ===== COMPILED SASS (sm_100a) =====

	.target	sm_100a

	.elftype	@"ET_EXEC"


//--------------------- .note.nv.tkinfo           --------------------------
	.section	.note.nv.tkinfo,"",@"SHT_NOTE"
	.sectionflags	@"SHF_NOTE_NV_TKINFO"
	.tkinfo
        /*0018*/ 	.word	0x00000081
        /*0030*/ 	.string	""
        /*0030*/ 	.string	"ptxas-blackwell"
        /*0030*/ 	.string	"Cuda compilation tools, release 12.9, V12.9.86"
        /*0030*/ 	.string	"Build cuda_12.9.r12.9/compiler.36037853_0"
        /*0030*/ 	.string	"-v  -suppress-debug-info  -lineinfo  -arch sm_100a "



//--------------------- .note.nv.cuver            --------------------------
	.section	.note.nv.cuver,"",@"SHT_NOTE"
	.sectionflags	@"SHF_NOTE_NV_CUVER"
        /*0018*/ 	.short	0x0001
        /*001a*/ 	.short	0x0064
        /*001c*/ 	.short	0x0001
        /*001e*/ 	.short	0x0000
        /*0020*/ 	.short	0x0001
        /*0022*/ 	.short	0x0000


//--------------------- .nv.info                  --------------------------
	.section	.nv.info,"",@"SHT_CUDA_INFO"
	.align	4


	//----- nvinfo : EIATTR_REGCOUNT
	.align		4
        /*0000*/ 	.byte	0x04, 0x2f
        /*0002*/ 	.short	(.L_6 - .L_5)
	.align		4
.L_5:
        /*0004*/ 	.word	index@(matmul_kernel)
        /*0008*/ 	.word	0x000000f6


	//----- nvinfo : EIATTR_FRAME_SIZE
	.align		4
.L_6:
        /*000c*/ 	.byte	0x04, 0x11
        /*000e*/ 	.short	(.L_8 - .L_7)
	.align		4
.L_7:
        /*0010*/ 	.word	index@($__internal_2_$__cuda_sm10x_tcgen05_guardrail_trap_unallocated_columns_being_dealloced)
        /*0014*/ 	.word	0x00000000


	//----- nvinfo : EIATTR_FRAME_SIZE
	.align		4
.L_8:
        /*0018*/ 	.byte	0x04, 0x11
        /*001a*/ 	.short	(.L_10 - .L_9)
	.align		4
.L_9:
        /*001c*/ 	.word	index@($__internal_1_$__cuda_sm10x_tcgen05_guardrail_trap_phase_invalid_during_alloc)
        /*0020*/ 	.word	0x00000000


	//----- nvinfo : EIATTR_FRAME_SIZE
	.align		4
.L_10:
        /*0024*/ 	.byte	0x04, 0x11
        /*0026*/ 	.short	(.L_12 - .L_11)
	.align		4
.L_11:
        /*0028*/ 	.word	index@($__internal_0_$__cuda_sm10x_tcgen05_guardrail_trap_col_being_dealloced_not_returned_by_alloc)
        /*002c*/ 	.word	0x00000000


	//----- nvinfo : EIATTR_FRAME_SIZE
	.align		4
.L_12:
        /*0030*/ 	.byte	0x04, 0x11
        /*0032*/ 	.short	(.L_14 - .L_13)
	.align		4
.L_13:
        /*0034*/ 	.word	index@(matmul_kernel)
        /*0038*/ 	.word	0x00000000


	//----- nvinfo : EIATTR_MIN_STACK_SIZE
	.align		4
.L_14:
        /*003c*/ 	.byte	0x04, 0x12
        /*003e*/ 	.short	(.L_16 - .L_15)
	.align		4
.L_15:
        /*0040*/ 	.word	index@(matmul_kernel)
        /*0044*/ 	.word	0x00000000
.L_16:


//--------------------- .nv.info.matmul_kernel    --------------------------
	.section	.nv.info.matmul_kernel,"",@"SHT_CUDA_INFO"
	.sectionflags	@""
	.align	4


	//----- nvinfo : EIATTR_CUDA_API_VERSION
	.align		4
        /*0000*/ 	.byte	0x04, 0x37
        /*0002*/ 	.short	(.L_18 - .L_17)
.L_17:
        /*0004*/ 	.word	0x00000081


	//----- nvinfo : EIATTR_KPARAM_INFO
	.align		4
.L_18:
        /*0008*/ 	.byte	0x04, 0x17
        /*000a*/ 	.short	(.L_20 - .L_19)
.L_19:
        /*000c*/ 	.word	0x00000000
        /*0010*/ 	.short	0x000d
        /*0012*/ 	.short	0x0048
        /*0014*/ 	.byte	0x00, 0xf4, 0x21, 0x00


	//----- nvinfo : EIATTR_KPARAM_INFO
	.align		4
.L_20:
        /*0018*/ 	.byte	0x04, 0x17
        /*001a*/ 	.short	(.L_22 - .L_21)
.L_21:
        /*001c*/ 	.word	0x00000000
        /*0020*/ 	.short	0x000c
        /*0022*/ 	.short	0x0040
        /*0024*/ 	.byte	0x00, 0xf4, 0x21, 0x00


	//----- nvinfo : EIATTR_KPARAM_INFO
	.align		4
.L_22:
        /*0028*/ 	.byte	0x04, 0x17
        /*002a*/ 	.short	(.L_24 - .L_23)
.L_23:
        /*002c*/ 	.word	0x00000000
        /*0030*/ 	.short	0x000b
        /*0032*/ 	.short	0x0038
        /*0034*/ 	.byte	0x00, 0xf0, 0x11, 0x00


	//----- nvinfo : EIATTR_KPARAM_INFO
	.align		4
.L_24:
        /*0038*/ 	.byte	0x04, 0x17
        /*003a*/ 	.short	(.L_26 - .L_25)
.L_25:
        /*003c*/ 	.word	0x00000000
        /*0040*/ 	.short	0x000a
        /*0042*/ 	.short	0x0034
        /*0044*/ 	.byte	0x00, 0xf0, 0x11, 0x00


	//----- nvinfo : EIATTR_KPARAM_INFO
	.align		4
.L_26:
        /*0048*/ 	.byte	0x04, 0x17
        /*004a*/ 	.short	(.L_28 - .L_27)
.L_27:
        /*004c*/ 	.word	0x00000000
        /*0050*/ 	.short	0x0009
        /*0052*/ 	.short	0x0030
        /*0054*/ 	.byte	0x00, 0xf0, 0x11, 0x00


	//----- nvinfo : EIATTR_KPARAM_INFO
	.align		4
.L_28:
        /*0058*/ 	.byte	0x04, 0x17
        /*005a*/ 	.short	(.L_30 - .L_29)
.L_29:
        /*005c*/ 	.word	0x00000000
        /*0060*/ 	.short	0x0008
        /*0062*/ 	.short	0x002c
        /*0064*/ 	.byte	0x00, 0xf0, 0x11, 0x00


	//----- nvinfo : EIATTR_KPARAM_INFO
	.align		4
.L_30:
        /*0068*/ 	.byte	0x04, 0x17
        /*006a*/ 	.short	(.L_32 - .L_31)
.L_31:
        /*006c*/ 	.word	0x00000000
        /*0070*/ 	.short	0x0007
        /*0072*/ 	.short	0x0028
        /*0074*/ 	.byte	0x00, 0xf0, 0x11, 0x00


	//----- nvinfo : EIATTR_KPARAM_INFO
	.align		4
.L_32:
        /*0078*/ 	.byte	0x04, 0x17
        /*007a*/ 	.short	(.L_34 - .L_33)
.L_33:
        /*007c*/ 	.word	0x00000000
        /*0080*/ 	.short	0x0006
        /*0082*/ 	.short	0x0024
        /*0084*/ 	.byte	0x00, 0xf0, 0x11, 0x00


	//----- nvinfo : EIATTR_KPARAM_INFO
	.align		4
.L_34:
        /*0088*/ 	.byte	0x04, 0x17
        /*008a*/ 	.short	(.L_36 - .L_35)
.L_35:
        /*008c*/ 	.word	0x00000000
        /*0090*/ 	.short	0x0005
        /*0092*/ 	.short	0x0020
        /*0094*/ 	.byte	0x00, 0xf0, 0x11, 0x00


	//----- nvinfo : EIATTR_KPARAM_INFO
	.align		4
.L_36:
        /*0098*/ 	.byte	0x04, 0x17
        /*009a*/ 	.short	(.L_38 - .L_37)
.L_37:
        /*009c*/ 	.word	0x00000000
        /*00a0*/ 	.short	0x0004
        /*00a2*/ 	.short	0x001c
        /*00a4*/ 	.byte	0x00, 0xf0, 0x11, 0x00


	//----- nvinfo : EIATTR_KPARAM_INFO
	.align		4
.L_38:
        /*00a8*/ 	.byte	0x04, 0x17
        /*00aa*/ 	.short	(.L_40 - .L_39)
.L_39:
        /*00ac*/ 	.word	0x00000000
        /*00b0*/ 	.short	0x0003
        /*00b2*/ 	.short	0x0018
        /*00b4*/ 	.byte	0x00, 0xf0, 0x11, 0x00


	//----- nvinfo : EIATTR_KPARAM_INFO
	.align		4
.L_40:
        /*00b8*/ 	.byte	0x04, 0x17
        /*00ba*/ 	.short	(.L_42 - .L_41)
.L_41:
        /*00bc*/ 	.word	0x00000000
        /*00c0*/ 	.short	0x0002
        /*00c2*/ 	.short	0x0010
        /*00c4*/ 	.byte	0x00, 0xf4, 0x21, 0x00


	//----- nvinfo : EIATTR_KPARAM_INFO
	.align		4
.L_42:
        /*00c8*/ 	.byte	0x04, 0x17
        /*00ca*/ 	.short	(.L_44 - .L_43)
.L_43:
        /*00cc*/ 	.word	0x00000000
        /*00d0*/ 	.short	0x0001
        /*00d2*/ 	.short	0x0008
        /*00d4*/ 	.byte	0x00, 0xf4, 0x21, 0x00


	//----- nvinfo : EIATTR_KPARAM_INFO
	.align		4
.L_44:
        /*00d8*/ 	.byte	0x04, 0x17
        /*00da*/ 	.short	(.L_46 - .L_45)
.L_45:
        /*00dc*/ 	.word	0x00000000
        /*00e0*/ 	.short	0x0000
        /*00e2*/ 	.short	0x0000
        /*00e4*/ 	.byte	0x00, 0xf4, 0x21, 0x00


	//----- nvinfo : EIATTR_EXPLICIT_CLUSTER
	.align		4
.L_46:
        /*00e8*/ 	.byte	0x01, 0x3e
	.zero		2


	//----- nvinfo : EIATTR_CTA_PER_CLUSTER
	.align		4
        /*00ec*/ 	.byte	0x04, 0x3d
        /*00ee*/ 	.short	(.L_48 - .L_47)
.L_47:
        /*00f0*/ 	.word	0x00000002
        /*00f4*/ 	.word	0x00000001
        /*00f8*/ 	.word	0x00000001


	//----- nvinfo : EIATTR_AT_ENTRY_FRAGMENTS
	.align		4
.L_48:
        /*00fc*/ 	.byte	0x04, 0x4f
        /*00fe*/ 	.short	(.L_50 - .L_49)


	//   ....[0]....
.L_49:
        /*0100*/ 	.word	0x00000004


	//   ....[1]....
        /*0104*/ 	.word	0x00000005


	//----- nvinfo : EIATTR_RESERVED_SMEM_USED
	.align		4
.L_50:
        /*0108*/ 	.byte	0x01, 0x41
	.zero		2


	//----- nvinfo : EIATTR_SPARSE_MMA_MASK
	.align		4
        /*010c*/ 	.byte	0x03, 0x50
        /*010e*/ 	.short	0x0000


	//----- nvinfo : EIATTR_TCGEN05_2CTA_USED
	.align		4
        /*0110*/ 	.byte	0x01, 0x52
	.zero		2


	//----- nvinfo : EIATTR_MAXREG_COUNT
	.align		4
        /*0114*/ 	.byte	0x03, 0x1b
        /*0116*/ 	.short	0x00ff


	//----- nvinfo : EIATTR_NUM_BARRIERS
	.align		4
        /*0118*/ 	.byte	0x02, 0x4c
        /*011a*/ 	.byte	0x01
	.zero		1


	//----- nvinfo : EIATTR_INT_WARP_WIDE_INSTR_OFFSETS
	.align		4
        /*011c*/ 	.byte	0x04, 0x31
        /*011e*/ 	.short	(.L_52 - .L_51)


	//   ....[0]....
.L_51:
        /*0120*/ 	.word	0x00001ab0


	//   ....[1]....
        /*0124*/ 	.word	0x00001af0


	//   ....[2]....
        /*0128*/ 	.word	0x00003090


	//   ....[3]....
        /*012c*/ 	.word	0x000080a0


	//   ....[4]....
        /*0130*/ 	.word	0x000080f0


	//----- nvinfo : EIATTR_COOP_GROUP_MASK_REGIDS
	.align		4
.L_52:
        /*0134*/ 	.byte	0x04, 0x29
        /*0136*/ 	.short	(.L_54 - .L_53)


	//   ....[0]....
.L_53:
        /*0138*/ 	.word	0xffffffff


	//   ....[1]....
        /*013c*/ 	.word	0xffffffff


	//   ....[2]....
        /*0140*/ 	.word	0xffffffff


	//   ....[3]....
        /*0144*/ 	.word	0xffffffff


	//----- nvinfo : EIATTR_COOP_GROUP_INSTR_OFFSETS
	.align		4
.L_54:
        /*0148*/ 	.byte	0x04, 0x28
        /*014a*/ 	.short	(.L_56 - .L_55)


	//   ....[0]....
.L_55:
        /*014c*/ 	.word	0x00000070


	//   ....[1]....
        /*0150*/ 	.word	0x00000670


	//   ....[2]....
        /*0154*/ 	.word	0x00007f30


	//   ....[3]....
        /*0158*/ 	.word	0x000081a0


	//----- nvinfo : EIATTR_VRC_CTA_INIT_COUNT
	.align		4
.L_56:
        /*015c*/ 	.byte	0x02, 0x4a
        /*015e*/ 	.byte	0x80
	.zero		1


	//----- nvinfo : EIATTR_MBARRIER_INSTR_OFFSETS
	.align		4
        /*0160*/ 	.byte	0x04, 0x39
        /*0162*/ 	.short	(.L_58 - .L_57)


	//   ....[0]....
.L_57:
        /*0164*/ 	.word	0x000002f0
        /*0168*/ 	.word	0x00000007
        /*016c*/ 	.word	0x00000000
        /*0170*/ 	.short	0x010a
        /*0172*/ 	.byte	0xff
	.zero		1


	//   ....[1]....
        /*0174*/ 	.word	0x00000310
        /*0178*/ 	.word	0x00000007
        /*017c*/ 	.word	0x00000000
        /*0180*/ 	.short	0x010a
        /*0182*/ 	.byte	0xff
	.zero		1


	//   ....[2]....
        /*0184*/ 	.word	0x000004e0
        /*0188*/ 	.word	0x00000009
        /*018c*/ 	.word	0x00000000
        /*0190*/ 	.short	0x010a
        /*0192*/ 	.byte	0xff
	.zero		1


	//   ....[3]....
        /*0194*/ 	.word	0x00000500
        /*0198*/ 	.word	0x00000009
        /*019c*/ 	.word	0x00000000
        /*01a0*/ 	.short	0x010a
        /*01a2*/ 	.byte	0xff
	.zero		1


	//   ....[4]....
        /*01a4*/ 	.word	0x000005f0
        /*01a8*/ 	.word	0x00000005
        /*01ac*/ 	.word	0x00000000
        /*01b0*/ 	.short	0x0101
        /*01b2*/ 	.byte	0xff
	.zero		1


	//   ....[5]....
        /*01b4*/ 	.word	0x00001cb0
        /*01b8*/ 	.word	0x000000ff
        /*01bc*/ 	.word	0x00000000
        /*01c0*/ 	.short	0x0100
        /*01c2*/ 	.byte	0x0a
	.zero		1


	//   ....[6]....
        /*01c4*/ 	.word	0x000030d0
        /*01c8*/ 	.word	0x000000ff
        /*01cc*/ 	.word	0x00009008
        /*01d0*/ 	.short	0x0100
        /*01d2*/ 	.byte	0x08
	.zero		1


	//   ....[7]....
        /*01d4*/ 	.word	0x00003ad0
        /*01d8*/ 	.word	0x000000ff
        /*01dc*/ 	.word	0x00000000
        /*01e0*/ 	.short	0x010a
        /*01e2*/ 	.byte	0x0a
	.zero		1


	//   ....[8]....
        /*01e4*/ 	.word	0x000051f0
        /*01e8*/ 	.word	0x000000ff
        /*01ec*/ 	.word	0x00000000
        /*01f0*/ 	.short	0x010a
        /*01f2*/ 	.byte	0x0a
	.zero		1


	//   ....[9]....
        /*01f4*/ 	.word	0x00005280
        /*01f8*/ 	.word	0x000000ff
        /*01fc*/ 	.word	0x00009000
        /*0200*/ 	.short	0x0108
        /*0202*/ 	.byte	0x08
	.zero		1


	//   ....[10]....
        /*0204*/ 	.word	0x00005330
        /*0208*/ 	.word	0x000000ff
        /*020c*/ 	.word	0x00009008
        /*0210*/ 	.short	0x0108
        /*0212*/ 	.byte	0x08
	.zero		1


	//   ....[11]....
        /*0214*/ 	.word	0x000081d0
        /*0218*/ 	.word	0x00000007
        /*021c*/ 	.word	0x00000000
        /*0220*/ 	.short	0x010a
        /*0222*/ 	.byte	0xff
	.zero		1


	//   ....[12]....
        /*0224*/ 	.word	0x00008230
        /*0228*/ 	.word	0x00000009
        /*022c*/ 	.word	0x00000000
        /*0230*/ 	.short	0x010a
        /*0232*/ 	.byte	0xff
	.zero		1


	//   ....[13]....
        /*0234*/ 	.word	0x00008280
        /*0238*/ 	.word	0x000000ff
        /*023c*/ 	.word	0x00000000
        /*0240*/ 	.short	0x010a
        /*0242*/ 	.byte	0x0a
	.zero		1


	//   ....[14]....
        /*0244*/ 	.word	0x000082b0
        /*0248*/ 	.word	0x000000ff
        /*024c*/ 	.word	0x00000000
        /*0250*/ 	.short	0x010a
        /*0252*/ 	.byte	0x0a
	.zero		1


	//----- nvinfo : EIATTR_NUM_MBARRIERS
	.align		4
.L_58:
        /*0254*/ 	.byte	0x03, 0x38
        /*0256*/ 	.short	0x0002


	//----- nvinfo : EIATTR_EXIT_INSTR_OFFSETS
	.align		4
        /*0258*/ 	.byte	0x04, 0x1c
        /*025a*/ 	.short	(.L_60 - .L_59)


	//   ....[0]....
.L_59:
        /*025c*/ 	.word	0x000081b0


	//----- nvinfo : EIATTR_REQNTID
	.align		4
.L_60:
        /*0260*/ 	.byte	0x04, 0x10
        /*0262*/ 	.short	(.L_62 - .L_61)
.L_61:
        /*0264*/ 	.word	0x00000080
        /*0268*/ 	.word	0x00000001
        /*026c*/ 	.word	0x00000001


	//----- nvinfo : EIATTR_CRS_STACK_SIZE
	.align		4
.L_62:
        /*0270*/ 	.byte	0x04, 0x1e
        /*0272*/ 	.short	(.L_64 - .L_63)
.L_63:
        /*0274*/ 	.word	0x00000000


	//----- nvinfo : EIATTR_CBANK_PARAM_SIZE
	.align		4
.L_64:
        /*0278*/ 	.byte	0x03, 0x19
        /*027a*/ 	.short	0x0050


	//----- nvinfo : EIATTR_PARAM_CBANK
	.align		4
        /*027c*/ 	.byte	0x04, 0x0a
        /*027e*/ 	.short	(.L_66 - .L_65)
	.align		4
.L_65:
        /*0280*/ 	.word	index@(.nv.constant0.matmul_kernel)
        /*0284*/ 	.short	0x0380
        /*0286*/ 	.short	0x0050


	//----- nvinfo : EIATTR_SW_WAR
	.align		4
.L_66:
        /*0288*/ 	.byte	0x04, 0x36
        /*028a*/ 	.short	(.L_68 - .L_67)
.L_67:
        /*028c*/ 	.word	0x00000008
.L_68:


//--------------------- .nv.compat                --------------------------
	.section	.nv.compat,"",@"SHT_CUDA_COMPAT_INFO"
	.align	4
        /*0000*/ 	.byte	0x02, 0x02, 0x02, 0x00, 0x02, 0x05, 0x05, 0x00, 0x02, 0x03, 0x00, 0x00, 0x02, 0x06, 0x01, 0x00


//--------------------- .nv.callgraph             --------------------------
	.section	.nv.callgraph,"",@"SHT_CUDA_CALLGRAPH"
	.align	4
	.sectionentsize	8
	.align		4
        /*0000*/ 	.word	0x00000000
	.align		4
        /*0004*/ 	.word	0xffffffff
	.align		4
        /*0008*/ 	.word	0x00000000
	.align		4
        /*000c*/ 	.word	0xfffffffe
	.align		4
        /*0010*/ 	.word	0x00000000
	.align		4
        /*0014*/ 	.word	0xfffffffd
	.align		4
        /*0018*/ 	.word	0x00000000
	.align		4
        /*001c*/ 	.word	0xfffffffc


//--------------------- .text.matmul_kernel       --------------------------
	.section	.text.matmul_kernel,"ax",@progbits
	.align	128
        .global         matmul_kernel
        .type           matmul_kernel,@function
        .size           matmul_kernel,(.L_x_28 - matmul_kernel)
        .other          matmul_kernel,@"STO_CUDA_ENTRY STV_DEFAULT"
matmul_kernel:
.text.matmul_kernel:
[----:B------:R-:W0:Y:S01]  /*0000*/  LDC R1, c[0x0][0x37c] ;  /* 0x0000df00ff017b82 */ /* 0x000e220000000800 */
[----:B------:R-:W1:Y:S01]  /*0010*/  S2R R150, SR_TID.X ;  /* 0x0000000000967919 */ /* 0x000e620000002100 */
[----:B------:R-:W2:Y:S01]  /*0020*/  LDCU.64 UR20, c[0x0][0x358] ;  /* 0x00006b00ff1477ac */ /* 0x000ea20008000a00 */
[----:B-1----:R-:W-:-:S13]  /*0030*/  ISETP.GE.U32.AND P0, PT, R150, 0x20, PT ;  /* 0x000000209600780c */ /* 0x002fda0003f06070 */
[----:B------:R-:W-:Y:S02]  /*0040*/  VOTEU.ANY UP0, P0 ;  /* 0x0000000000ff7886 */ /* 0x000fe40000000100 */
[----:B0-2---:R-:W-:Y:S05]  /*0050*/  BRA.U UP0, `(.L_x_0) ;  /* 0x0000000500887547 */ /* 0x005fea000b800000 */
[----:B------:R-:W0:Y:S01]  /*0060*/  S2R R11, SR_CgaCtaId ;  /* 0x00000000000b7919 */ /* 0x000e220000008800 */
[----:B------:R-:W-:Y:S01]  /*0070*/  NOP ;  /* 0x0000000000007918 */ /* 0x000fe20000000000 */
[----:B------:R-:W-:-:S04]  /*0080*/  MOV R0, 0x40 ;  /* 0x0000004000007802 */ /* 0x000fc80000000f00 */
[----:B0-----:R-:W-:Y:S02]  /*0090*/  LEA R2, R11, R0, 0x18 ;  /* 0x000000000b027211 */ /* 0x001fe400078ec0ff */
[----:B------:R-:W-:-:S04]  /*00a0*/  MOV R0, 0x400 ;  /* 0x0000040000007802 */ /* 0x000fc80000000f00 */
[----:B------:R-:W0:Y:S01]  /*00b0*/  LDS.U8 R2, [R2] ;  /* 0x0000000002027984 */ /* 0x000e220000000000 */
[----:B------:R-:W-:Y:S02]  /*00c0*/  LEA R0, R11, R0, 0x18 ;  /* 0x000000000b007211 */ /* 0x000fe400078ec0ff */
[----:B0-----:R-:W-:-:S13]  /*00d0*/  ISETP.NE.AND P0, PT, R2, RZ, PT ;  /* 0x000000ff0200720c */ /* 0x001fda0003f05270 */
[----:B------:R-:W-:Y:S05]  /*00e0*/  @P0 BRA `(.L_x_1) ;  /* 0x00000004004c0947 */ /* 0x000fea0003800000 */
[C---:B------:R-:W-:Y:S02]  /*00f0*/  LOP3.LUT R2, R11.reuse, 0x1, RZ, 0xc0, !PT ;  /* 0x000000010b027812 */ /* 0x040fe400078ec0ff */
[----:B------:R-:W-:Y:S02]  /*0100*/  LOP3.LUT R5, R11, 0x1, RZ, 0x3c, !PT ;  /* 0x000000010b057812 */ /* 0x000fe400078e3cff */
[----:B------:R-:W-:-:S13]  /*0110*/  ISETP.NE.U32.AND P0, PT, R2, 0x1, PT ;  /* 0x000000010200780c */ /* 0x000fda0003f05070 */
[----:B------:R-:W-:Y:S05]  /*0120*/  @!P0 BRA `(.L_x_2) ;  /* 0x0000000000c08947 */ /* 0x000fea0003800000 */
[----:B------:R-:W-:Y:S01]  /*0130*/  ELECT P1, URZ, PT ;  /* 0x0000000000ff782f */ /* 0x000fe20003820000 */
[----:B------:R-:W-:-:S12]  /*0140*/  BSSY B0, `(.L_x_2) ;  /* 0x000002e000007945 */ /* 0x000fd80003800000 */
[----:B------:R-:W-:Y:S05]  /*0150*/  @!P1 BRA `(.L_x_3) ;  /* 0x0000000000b09947 */ /* 0x000fea0003800000 */
[----:B------:R-:W-:-:S05]  /*0160*/  UMOV UR4, 0x4 ;  /* 0x0000000400047882 */ /* 0x000fca0000000000 */
[----:B------:R-:W-:Y:S04]  /*0170*/  DEPBAR.LE SB0, 0x36 ;  /* 0x00008d800000791a */ /* 0x000fe80000000000 */
[----:B------:R-:W0:Y:S02]  /*0180*/  UTCATOMSWS.2CTA.FIND_AND_SET.ALIGN UP1, UR4, UR4 ;  /* 0x00000004000475e3 */ /* 0x000e240008220800 */
[----:B0-----:R-:W-:Y:S01]  /*0190*/  PLOP3.LUT P1, PT, PT, PT, UP1, 0x80, 0x8 ;  /* 0x000000000008781c */ /* 0x001fe20003f2f018 */
[----:B------:R-:W-:-:S03]  /*01a0*/  IMAD.U32 R4, RZ, RZ, UR4 ;  /* 0x00000004ff047e24 */ /* 0x000fc6000f8e00ff */
[----:B------:R-:W-:-:S04]  /*01b0*/  SEL R2, RZ, 0xffffffff, !P1 ;  /* 0xffffffffff027807 */ /* 0x000fc80004800000 */
[----:B------:R-:W-:-:S13]  /*01c0*/  ISETP.NE.AND P1, PT, R2, RZ, PT ;  /* 0x000000ff0200720c */ /* 0x000fda0003f25270 */
[----:B------:R-:W-:Y:S05]  /*01d0*/  @P1 BRA `(.L_x_4) ;  /* 0x0000000000241947 */ /* 0x000fea0003800000 */
.L_x_5:
[----:B------:R-:W-:Y:S05]  /*01e0*/  NANOSLEEP 0x64 ;  /* 0x000000640000795d */ /* 0x000fea0003800000 */
[----:B------:R-:W-:-:S05]  /*01f0*/  UMOV UR4, 0x4 ;  /* 0x0000000400047882 */ /* 0x000fca0000000000 */
[----:B------:R-:W-:Y:S04]  /*0200*/  DEPBAR.LE SB0, 0x36 ;  /* 0x00008d800000791a */ /* 0x000fe80000000000 */
[----:B------:R-:W0:Y:S02]  /*0210*/  UTCATOMSWS.2CTA.FIND_AND_SET.ALIGN UP1, UR4, UR4 ;  /* 0x00000004000475e3 */ /* 0x000e240008220800 */
[----:B0-----:R-:W-:Y:S01]  /*0220*/  PLOP3.LUT P1, PT, PT, PT, UP1, 0x80, 0x8 ;  /* 0x000000000008781c */ /* 0x001fe20003f2f018 */
[----:B------:R-:W-:-:S03]  /*0230*/  IMAD.U32 R4, RZ, RZ, UR4 ;  /* 0x00000004ff047e24 */ /* 0x000fc6000f8e00ff */
[----:B------:R-:W-:-:S04]  /*0240*/  SEL R2, RZ, 0xffffffff, !P1 ;  /* 0xffffffffff027807 */ /* 0x000fc80004800000 */
[----:B------:R-:W-:-:S13]  /*0250*/  ISETP.NE.AND P1, PT, R2, RZ, PT ;  /* 0x000000ff0200720c */ /* 0x000fda0003f25270 */
[----:B------:R-:W-:Y:S05]  /*0260*/  @!P1 BRA `(.L_x_5) ;  /* 0xfffffffc00dc9947 */ /* 0x000fea000383ffff */
.L_x_4:
[----:B------:R-:W-:Y:S01]  /*0270*/  MOV R2, 0x60 ;  /* 0x0000006000027802 */ /* 0x000fe20000000f00 */
[----:B------:R-:W-:Y:S01]  /*0280*/  IMAD.MOV.U32 R10, RZ, RZ, 0x4 ;  /* 0x00000004ff0a7424 */ /* 0x000fe200078e00ff */
[----:B------:R-:W-:Y:S01]  /*0290*/  MOV R3, 0x58 ;  /* 0x0000005800037802 */ /* 0x000fe20000000f00 */
[----:B------:R-:W-:Y:S01]  /*02a0*/  IMAD.MOV.U32 R13, RZ, RZ, 0xf ;  /* 0x0000000fff0d7424 */ /* 0x000fe200078e00ff */
[C---:B------:R-:W-:Y:S02]  /*02b0*/  LEA R6, R11.reuse, R2, 0x18 ;  /* 0x000000020b067211 */ /* 0x040fe400078ec0ff */
[----:B------:R-:W-:-:S03]  /*02c0*/  LEA R7, R11, R3, 0x18 ;  /* 0x000000030b077211 */ /* 0x000fc600078ec0ff */
[----:B------:R-:W0:Y:S02]  /*02d0*/  LDS R2, [R6] ;  /* 0x0000000006027984 */ /* 0x000e240000000800 */
[----:B0-----:R-:W-:-:S04]  /*02e0*/  IMAD.U32 R2, R2, -0x80000000, RZ ;  /* 0x8000000002027824 */ /* 0x001fc800078e00ff */
[----:B------:R-:W0:Y:S02]  /*02f0*/  SYNCS.PHASECHK.TRANS64.TRYWAIT P1, [R7+URZ], R2 ;  /* 0x00000002070075a7 */ /* 0x000e2400080211ff */
[----:B0-----:R-:W-:Y:S05]  /*0300*/  @P1 BRA `(.L_x_6) ;  /* 0x0000000000081947 */ /* 0x001fea0003800000 */
[----:B------:R-:W0:Y:S02]  /*0310*/  SYNCS.PHASECHK.TRANS64.TRYWAIT P1, [R7+URZ], R2 ;  /* 0x00000002070075a7 */ /* 0x000e2400080211ff */
[----:B0-----:R-:W-:Y:S05]  /*0320*/  @!P1 BRA `(.L_x_7) ;  /* 0x0000007c00a49947 */ /* 0x001fea0003800000 */
.L_x_6:
[C---:B------:R-:W-:Y:S01]  /*0330*/  PRMT R9, R5.reuse, 0x654, R7 ;  /* 0x0000065405097816 */ /* 0x040fe20000000007 */
[C---:B0-----:R-:W-:Y:S01]  /*0340*/  IMAD.SHL.U32 R3, R4.reuse, 0x20, RZ ;  /* 0x0000002004037824 */ /* 0x041fe200078e00ff */
[----:B------:R-:W-:Y:S01]  /*0350*/  PRMT R8, R5, 0x654, R0 ;  /* 0x0000065405087816 */ /* 0x000fe20000000000 */
[----:B------:R-:W-:Y:S01]  /*0360*/  IMAD.MOV.U32 R12, RZ, RZ, 0x1 ;  /* 0x00000001ff0c7424 */ /* 0x000fe200078e00ff */
[----:B------:R0:W-:Y:S01]  /*0370*/  SYNCS.ARRIVE.TRANS64.RED RZ, [R9+URZ], R10 ;  /* 0x0000000a09ff79a7 */ /* 0x0001e200080004ff */
[----:B------:R-:W-:Y:S01]  /*0380*/  VIADD R7, R4, 0x10 ;  /* 0x0000001004077836 */ /* 0x000fe20000000000 */
[----:B------:R1:W-:Y:S01]  /*0390*/  STS [R0], R3 ;  /* 0x0000000300007388 */ /* 0x0003e20000000800 */
[----:B------:R-:W-:-:S03]  /*03a0*/  SHF.L.U32 R2, R13, R4, RZ ;  /* 0x000000040d027219 */ /* 0x000fc600000006ff */
[----:B------:R-:W-:Y:S01]  /*03b0*/  SHF.L.U32 R7, R12, R7, RZ ;  /* 0x000000070c077219 */ /* 0x000fe200000006ff */
[----:B------:R1:W-:Y:S01]  /*03c0*/  STAS [R8.64], R4 ;  /* 0x0000000408007dbd */ /* 0x0003e2000c0008ff */
[----:B0-----:R-:W-:Y:S02]  /*03d0*/  MOV R10, 0x50 ;  /* 0x00000050000a7802 */ /* 0x001fe40000000f00 */
[----:B------:R-:W-:Y:S02]  /*03e0*/  LOP3.LUT R2, R7, R2, RZ, 0xfc, !PT ;  /* 0x0000000207027212 */ /* 0x000fe400078efcff */
[----:B------:R-:W-:-:S05]  /*03f0*/  LEA R7, R11, R10, 0x18 ;  /* 0x0000000a0b077211 */ /* 0x000fca00078ec0ff */
[----:B------:R1:W-:Y:S04]  /*0400*/  ATOMS.OR RZ, [R7], R2 ;  /* 0x0000000207ff738c */ /* 0x0003e80003000000 */
[----:B------:R1:W-:Y:S02]  /*0410*/  ATOMS.XOR RZ, [R6], R12 ;  /* 0x0000000c06ff738c */ /* 0x0003e40003800000 */
.L_x_3:
[----:B------:R-:W-:Y:S05]  /*0420*/  BSYNC B0 ;  /* 0x0000000000007941 */ /* 0x000fea0003800000 */
.L_x_2:
[----:B------:R-:W-:Y:S05]  /*0430*/  @P0 BRA `(.L_x_8) ;  /* 0x0000000000880947 */ /* 0x000fea0003800000 */
[----:B------:R-:W-:Y:S05]  /*0440*/  WARPSYNC.ALL ;  /* 0x0000000000007948 */ /* 0x000fea0003800000 */
[----:B------:R-:W-:Y:S01]  /*0450*/  NOP ;  /* 0x0000000000007918 */ /* 0x000fe20000000000 */
[----:B------:R-:W-:-:S13]  /*0460*/  ELECT P0, URZ, PT ;  /* 0x0000000000ff782f */ /* 0x000fda0003800000 */
[----:B------:R-:W-:Y:S05]  /*0470*/  @!P0 BRA `(.L_x_8) ;  /* 0x0000000000788947 */ /* 0x000fea0003800000 */
[----:B-1----:R-:W-:Y:S02]  /*0480*/  MOV R2, 0x60 ;  /* 0x0000006000027802 */ /* 0x002fe40000000f00 */
[----:B------:R-:W-:Y:S02]  /*0490*/  MOV R4, 0x58 ;  /* 0x0000005800047802 */ /* 0x000fe40000000f00 */
        /* <DEDUP_REMOVED lines=8> */
.L_x_9:
[----:B------:R-:W1:Y:S01]  /*0520*/  LDS R2, [R0] ;  /* 0x0000000000027984 */ /* 0x000e620000000800 */
[----:B------:R-:W-:Y:S01]  /*0530*/  IMAD.MOV.U32 R7, RZ, RZ, 0xf ;  /* 0x0000000fff077424 */ /* 0x000fe200078e00ff */
[----:B------:R-:W-:Y:S01]  /*0540*/  PRMT R5, R5, 0x654, R9 ;  /* 0x0000065405057816 */ /* 0x000fe20000000009 */
[----:B------:R-:W-:Y:S02]  /*0550*/  IMAD.MOV.U32 R13, RZ, RZ, 0x1 ;  /* 0x00000001ff0d7424 */ /* 0x000fe400078e00ff */
[C---:B01----:R-:W-:Y:S02]  /*0560*/  IMAD.SHL.U32 R3, R2.reuse, 0x20, RZ ;  /* 0x0000002002037824 */ /* 0x043fe400078e00ff */
[----:B------:R-:W-:Y:S01]  /*0570*/  VIADD R4, R2, 0x10 ;  /* 0x0000001002047836 */ /* 0x000fe20000000000 */
[----:B------:R-:W-:Y:S02]  /*0580*/  SHF.L.U32 R2, R7, R2, RZ ;  /* 0x0000000207027219 */ /* 0x000fe400000006ff */
[----:B------:R0:W-:Y:S02]  /*0590*/  STS [R0], R3 ;  /* 0x0000000300007388 */ /* 0x0001e40000000800 */
[----:B------:R-:W-:-:S02]  /*05a0*/  SHF.L.U32 R7, R13, R4, RZ ;  /* 0x000000040d077219 */ /* 0x000fc400000006ff */
[----:B------:R-:W-:Y:S02]  /*05b0*/  MOV R4, 0x50 ;  /* 0x0000005000047802 */ /* 0x000fe40000000f00 */
[----:B------:R-:W-:Y:S02]  /*05c0*/  LOP3.LUT R2, R7, R2, RZ, 0xfc, !PT ;  /* 0x0000000207027212 */ /* 0x000fe400078efcff */
[----:B------:R-:W-:-:S05]  /*05d0*/  LEA R11, R11, R4, 0x18 ;  /* 0x000000040b0b7211 */ /* 0x000fca00078ec0ff */
[----:B------:R0:W-:Y:S01]  /*05e0*/  ATOMS.OR RZ, [R11], R2 ;  /* 0x000000020bff738c */ /* 0x0001e20003000000 */
[----:B------:R0:W-:Y:S03]  /*05f0*/  SYNCS.ARRIVE.TRANS64.RED.A1T0 RZ, [R5+URZ], RZ ;  /* 0x000000ff05ff79a7 */ /* 0x0001e600081004ff */
[----:B------:R0:W-:Y:S01]  /*0600*/  ATOMS.XOR RZ, [R6], R13 ;  /* 0x0000000d06ff738c */ /* 0x0001e20003800000 */
[----:B------:R-:W-:Y:S05]  /*0610*/  BRA `(.L_x_8) ;  /* 0x0000000000107947 */ /* 0x000fea0003800000 */
.L_x_1:
[----:B------:R-:W-:Y:S01]  /*0620*/  IMAD.MOV.U32 R3, RZ, RZ, -0x1 ;  /* 0xffffffffff037424 */ /* 0x000fe200078e00ff */
[----:B------:R-:W-:-:S04]  /*0630*/  MOV R2, 0x660 ;  /* 0x0000066000027802 */ /* 0x000fc80000000f00 */
[----:B------:R0:W-:Y:S03]  /*0640*/  STS [R0], R3 ;  /* 0x0000000300007388 */ /* 0x0001e60000000800 */
[----:B0-----:R-:W-:Y:S05]  /*0650*/  CALL.REL.NOINC `($__internal_1_$__cuda_sm10x_tcgen05_guardrail_trap_phase_invalid_during_alloc) ;  /* 0x0000007c002c7944 */ /* 0x001fea0003c00000 */
.L_x_8:
[----:B------:R-:W-:Y:S05]  /*0660*/  WARPSYNC.ALL ;  /* 0x0000000000007948 */ /* 0x000fea0003800000 */
[----:B------:R-:W-:Y:S01]  /*0670*/  NOP ;  /* 0x0000000000007918 */ /* 0x000fe20000000000 */
.L_x_0:
[----:B01----:R-:W0:Y:S08]  /*0680*/  LDC.64 R4, c[0x0][0x398] ;  /* 0x0000e600ff047b82 */ /* 0x003e300000000a00 */
[----:B------:R-:W1:Y:S02]  /*0690*/  S2UR UR5, SR_CgaSize ;  /* 0x00000000000579c3 */ /* 0x000e640000008a00 */
[----:B-1----:R-:W-:-:S12]  /*06a0*/  UIMAD UR5, UR5, -0xa0, URZ ;  /* 0xffffff60050578a4 */ /* 0x002fd8000f8e02ff */
[----:B------:R-:W1:Y:S01]  /*06b0*/  LDCU UR5, c[0x0][UR5+0x2b0] ;  /* 0x00005600050577ac */ /* 0x000e620008000800 */
[----:B------:R-:W-:Y:S01]  /*06c0*/  SHF.R.U32.HI R210, RZ, 0x5, R150 ;  /* 0x00000005ffd27819 */ /* 0x000fe20000011696 */
[----:B------:R-:W-:Y:S01]  /*06d0*/  UMOV UR8, 0x400 ;  /* 0x0000040000087882 */ /* 0x000fe20000000000 */
[----:B------:R-:W2:Y:S01]  /*06e0*/  LDCU.128 UR12, c[0x0][0x380] ;  /* 0x00007000ff0c77ac */ /* 0x000ea20008000c00 */
[----:B------:R-:W3:Y:S08]  /*06f0*/  S2UR UR4, SR_CTAID.X ;  /* 0x00000000000479c3 */ /* 0x000ef00000002500 */
[----:B------:R-:W4:Y:S01]  /*0700*/  S2UR UR11, SR_CgaCtaId ;  /* 0x00000000000b79c3 */ /* 0x000f220000008800 */
[----:B0-----:R-:W-:Y:S01]  /*0710*/  VIADD R0, R5, 0x3f ;  /* 0x0000003f05007836 */ /* 0x001fe20000000000 */
[----:B------:R-:W-:-:S06]  /*0720*/  IABS R20, R5 ;  /* 0x0000000500147213 */ /* 0x000fcc0000000000 */
[----:B------:R-:W0:Y:S01]  /*0730*/  LDC.64 R134, c[0x0][0x3a0] ;  /* 0x0000e800ff867b82 */ /* 0x000e220000000a00 */
[----:B------:R-:W-:Y:S02]  /*0740*/  IABS R18, R4 ;  /* 0x0000000400127213 */ /* 0x000fe40000000000 */
[----:B------:R-:W-:Y:S02]  /*0750*/  SHF.R.S32.HI R3, RZ, 0x1f, R0 ;  /* 0x0000001fff037819 */ /* 0x000fe40000011400 */
[----:B---3--:R-:W-:Y:S02]  /*0760*/  I2FP.F32.U32 R7, UR4 ;  /* 0x0000000400077c45 */ /* 0x008fe40008201000 */
[----:B------:R-:W-:Y:S01]  /*0770*/  LEA.HI R3, R3, R0, RZ, 0x6 ;  /* 0x0000000003037211 */ /* 0x000fe200078f30ff */
[----:B------:R-:W3:Y:S02]  /*0780*/  LDC.64 R32, c[0x0][0x3a8] ;  /* 0x0000ea00ff207b82 */ /* 0x000ee40000000a00 */
[----:B-1----:R-:W-:Y:S01]  /*0790*/  FMUL R7, R7, UR5 ;  /* 0x0000000507077c20 */ /* 0x002fe20008400000 */
[----:B------:R-:W-:Y:S01]  /*07a0*/  SHF.R.S32.HI R3, RZ, 0x6, R3 ;  /* 0x00000006ff037819 */ /* 0x000fe20000011403 */
[----:B----4-:R-:W-:-:S02]  /*07b0*/  ULOP3.LUT UR5, UR11, 0x1, URZ, 0xc0, !UPT ;  /* 0x000000010b057892 */ /* 0x010fc4000f8ec0ff */
[----:B------:R-:W-:Y:S02]  /*07c0*/  ULEA UR8, UR11, UR8, 0x18 ;  /* 0x000000080b087291 */ /* 0x000fe4000f8ec0ff */
[----:B------:R-:W-:Y:S01]  /*07d0*/  IMAD.SHL.U32 R6, R3, 0x8, RZ ;  /* 0x0000000803067824 */ /* 0x000fe200078e00ff */
[----:B------:R-:W-:Y:S01]  /*07e0*/  F2I.U32.TRUNC.NTZ R7, R7 ;  /* 0x0000000700077305 */ /* 0x000fe2000020f000 */
[----:B------:R-:W-:-:S03]  /*07f0*/  USHF.L.U32 UR4, UR5, 0x5, URZ ;  /* 0x0000000505047899 */ /* 0x000fc600080006ff */
[----:B------:R-:W-:Y:S01]  /*0800*/  IABS R9, R6 ;  /* 0x0000000600097213 */ /* 0x000fe20000000000 */
[----:B0-----:R-:W-:-:S03]  /*0810*/  VIADD R151, R134, 0xffffffe0 ;  /* 0xffffffe086977836 */ /* 0x001fc60000000000 */
[----:B------:R-:W0:Y:S08]  /*0820*/  I2F.RP R0, R9 ;  /* 0x0000000900007306 */ /* 0x000e300000209400 */
[----:B0-----:R-:W0:Y:S02]  /*0830*/  MUFU.RCP R0, R0 ;  /* 0x0000000000007308 */ /* 0x001e240000001000 */
[----:B0-----:R-:W-:Y:S01]  /*0840*/  VIADD R2, R0, 0xffffffe ;  /* 0x0ffffffe00027836 */ /* 0x001fe20000000000 */
[----:B------:R-:W-:-:S05]  /*0850*/  IABS R0, R7 ;  /* 0x0000000700007213 */ /* 0x000fca0000000000 */
[----:B------:R0:W1:Y:S02]  /*0860*/  F2I.FTZ.U32.TRUNC.NTZ R3, R2 ;  /* 0x0000000200037305 */ /* 0x000064000021f000 */
[----:B0-----:R-:W-:Y:S02]  /*0870*/  IMAD.MOV.U32 R2, RZ, RZ, RZ ;  /* 0x000000ffff027224 */ /* 0x001fe400078e00ff */
[----:B-1----:R-:W-:-:S04]  /*0880*/  IMAD.MOV R8, RZ, RZ, -R3 ;  /* 0x000000ffff087224 */ /* 0x002fc800078e0a03 */
[----:B------:R-:W-:Y:S01]  /*0890*/  IMAD R11, R8, R9, RZ ;  /* 0x00000009080b7224 */ /* 0x000fe200078e02ff */
[----:B------:R-:W-:-:S03]  /*08a0*/  IABS R8, R6 ;  /* 0x0000000600087213 */ /* 0x000fc60000000000 */
[----:B------:R-:W-:-:S04]  /*08b0*/  IMAD.HI.U32 R3, R3, R11, R2 ;  /* 0x0000000b03037227 */ /* 0x000fc800078e0002 */
[----:B------:R-:W-:Y:S02]  /*08c0*/  IMAD.MOV R2, RZ, RZ, -R8 ;  /* 0x000000ffff027224 */ /* 0x000fe400078e0a08 */
[----:B------:R-:W-:-:S04]  /*08d0*/  IMAD.HI.U32 R3, R3, R0, RZ ;  /* 0x0000000003037227 */ /* 0x000fc800078e00ff */
[----:B------:R-:W-:Y:S01]  /*08e0*/  IMAD R0, R3, R2, R0 ;  /* 0x0000000203007224 */ /* 0x000fe200078e0200 */
[----:B------:R-:W-:Y:S04]  /*08f0*/  BAR.SYNC.DEFER_BLOCKING 0x0 ;  /* 0x0000000000007b1d */ /* 0x000fe80000010000 */
[----:B------:R-:W-:-:S13]  /*0900*/  ISETP.GT.U32.AND P1, PT, R9, R0, PT ;  /* 0x000000000900720c */ /* 0x000fda0003f24070 */
[----:B------:R-:W-:Y:S02]  /*0910*/  @!P1 IMAD.IADD R0, R0, 0x1, -R9 ;  /* 0x0000000100009824 */ /* 0x000fe400078e0a09 */
[----:B------:R-:W-:Y:S01]  /*0920*/  @!P1 VIADD R3, R3, 0x1 ;  /* 0x0000000103039836 */ /* 0x000fe20000000000 */
[----:B------:R-:W-:Y:S02]  /*0930*/  ISETP.NE.AND P1, PT, R6, RZ, PT ;  /* 0x000000ff0600720c */ /* 0x000fe40003f25270 */
[----:B------:R-:W-:Y:S02]  /*0940*/  ISETP.GE.U32.AND P0, PT, R0, R9, PT ;  /* 0x000000090000720c */ /* 0x000fe40003f06070 */
[----:B------:R-:W-:-:S04]  /*0950*/  LOP3.LUT R0, R7, R6, RZ, 0x3c, !PT ;  /* 0x0000000607007212 */ /* 0x000fc800078e3cff */
[----:B------:R-:W-:Y:S01]  /*0960*/  ISETP.GE.AND P2, PT, R0, RZ, PT ;  /* 0x000000ff0000720c */ /* 0x000fe20003f46270 */
[----:B------:R-:W-:-:S06]  /*0970*/  VIADD R0, R4, 0x1ff ;  /* 0x000001ff04007836 */ /* 0x000fcc0000000000 */
[----:B------:R-:W-:-:S04]  /*0980*/  @P0 VIADD R3, R3, 0x1 ;  /* 0x0000000103030836 */ /* 0x000fc80000000000 */
[----:B------:R-:W-:Y:S01]  /*0990*/  IMAD.MOV.U32 R2, RZ, RZ, R3 ;  /* 0x000000ffff027224 */ /* 0x000fe200078e0003 */
[----:B------:R-:W-:-:S03]  /*09a0*/  SHF.R.S32.HI R3, RZ, 0x1f, R0 ;  /* 0x0000001fff037819 */ /* 0x000fc60000011400 */
[----:B------:R-:W-:Y:S01]  /*09b0*/  @!P2 IMAD.MOV R2, RZ, RZ, -R2 ;  /* 0x000000ffff02a224 */ /* 0x000fe200078e0a02 */
[----:B------:R-:W-:Y:S02]  /*09c0*/  @!P1 LOP3.LUT R2, RZ, R6, RZ, 0x33, !PT ;  /* 0x00000006ff029212 */ /* 0x000fe400078e33ff */
[----:B------:R-:W-:-:S03]  /*09d0*/  LEA.HI R3, R3, R0, RZ, 0x9 ;  /* 0x0000000003037211 */ /* 0x000fc600078f48ff */
[----:B------:R-:W-:Y:S02]  /*09e0*/  IMAD.SHL.U32 R12, R2, 0x8, RZ ;  /* 0x00000008020c7824 */ /* 0x000fe400078e00ff */
[----:B------:R-:W-:-:S03]  /*09f0*/  IMAD.MOV R2, RZ, RZ, -R2 ;  /* 0x000000ffff027224 */ /* 0x000fc600078e0a02 */
[----:B------:R-:W-:Y:S01]  /*0a00*/  LEA.HI.SX32 R3, R3, -R12, 0x17 ;  /* 0x8000000c03037211 */ /* 0x000fe200078fbaff */
[----:B------:R-:W-:Y:S02]  /*0a10*/  IMAD R14, R6, R2, R7 ;  /* 0x00000002060e7224 */ /* 0x000fe400078e0207 */
[----:B------:R-:W-:Y:S01]  /*0a20*/  IMAD.MOV.U32 R2, RZ, RZ, RZ ;  /* 0x000000ffff027224 */ /* 0x000fe200078e00ff */
[----:B------:R-:W-:Y:S01]  /*0a30*/  VIMNMX R13, PT, PT, R3, 0x8, PT ;  /* 0x00000008030d7848 */ /* 0x000fe20003fe0100 */
[----:B------:R-:W0:Y:S03]  /*0a40*/  I2F.RP R6, R20 ;  /* 0x0000001400067306 */ /* 0x000e260000209400 */
[----:B------:R-:W-:-:S05]  /*0a50*/  IABS R9, R13 ;  /* 0x0000000d00097213 */ /* 0x000fca0000000000 */
[----:B------:R-:W1:Y:S08]  /*0a60*/  I2F.RP R0, R9 ;  /* 0x0000000900007306 */ /* 0x000e700000209400 */
[----:B0-----:R-:W-:Y:S08]  /*0a70*/  MUFU.RCP R6, R6 ;  /* 0x0000000600067308 */ /* 0x001ff00000001000 */
[----:B-1----:R-:W0:Y:S02]  /*0a80*/  MUFU.RCP R0, R0 ;  /* 0x0000000000007308 */ /* 0x002e240000001000 */
[----:B0-----:R-:W-:Y:S01]  /*0a90*/  VIADD R3, R0, 0xffffffe ;  /* 0x0ffffffe00037836 */ /* 0x001fe20000000000 */
[----:B------:R-:W-:-:S05]  /*0aa0*/  IABS R0, R14 ;  /* 0x0000000e00007213 */ /* 0x000fca0000000000 */
[----:B------:R-:W0:Y:S02]  /*0ab0*/  F2I.FTZ.U32.TRUNC.NTZ R3, R3 ;  /* 0x0000000300037305 */ /* 0x000e24000021f000 */
[----:B0-----:R-:W-:-:S04]  /*0ac0*/  IMAD.MOV R8, RZ, RZ, -R3 ;  /* 0x000000ffff087224 */ /* 0x001fc800078e0a03 */
[----:B------:R-:W-:Y:S01]  /*0ad0*/  IMAD R7, R8, R9, RZ ;  /* 0x0000000908077224 */ /* 0x000fe200078e02ff */
[----:B------:R-:W-:-:S03]  /*0ae0*/  IABS R8, R13 ;  /* 0x0000000d00087213 */ /* 0x000fc60000000000 */
[----:B------:R-:W-:Y:S02]  /*0af0*/  IMAD.HI.U32 R2, R3, R7, R2 ;  /* 0x0000000703027227 */ /* 0x000fe400078e0002 */
[----:B------:R-:W0:Y:S02]  /*0b00*/  I2F.RP R3, R18 ;  /* 0x0000001200037306 */ /* 0x000e240000209400 */
[----:B------:R-:W-:Y:S02]  /*0b10*/  IMAD.MOV.U32 R7, RZ, RZ, R0 ;  /* 0x000000ffff077224 */ /* 0x000fe400078e0000 */
[----:B------:R-:W-:Y:S02]  /*0b20*/  IMAD.MOV R0, RZ, RZ, -R8 ;  /* 0x000000ffff007224 */ /* 0x000fe400078e0a08 */
[----:B------:R-:W-:-:S04]  /*0b30*/  IMAD.HI.U32 R2, R2, R7, RZ ;  /* 0x0000000702027227 */ /* 0x000fc800078e00ff */
[----:B------:R-:W-:Y:S02]  /*0b40*/  IMAD R0, R2, R0, R7 ;  /* 0x0000000002007224 */ /* 0x000fe400078e0207 */
[----:B------:R-:W-:-:S03]  /*0b50*/  VIADD R8, R6, 0xffffffe ;  /* 0x0ffffffe06087836 */ /* 0x000fc60000000000 */
[----:B------:R-:W-:Y:S01]  /*0b60*/  ISETP.GT.U32.AND P1, PT, R9, R0, PT ;  /* 0x000000000900720c */ /* 0x000fe20003f24070 */
[----:B0-----:R-:W0:-:S12]  /*0b70*/  MUFU.RCP R3, R3 ;  /* 0x0000000300037308 */ /* 0x001e180000001000 */
[----:B------:R-:W-:Y:S02]  /*0b80*/  @!P1 IMAD.IADD R0, R0, 0x1, -R9 ;  /* 0x0000000100009824 */ /* 0x000fe400078e0a09 */
[----:B------:R-:W-:Y:S01]  /*0b90*/  @!P1 VIADD R2, R2, 0x1 ;  /* 0x0000000102029836 */ /* 0x000fe20000000000 */
[----:B------:R-:W-:Y:S02]  /*0ba0*/  ISETP.NE.AND P1, PT, R13, RZ, PT ;  /* 0x000000ff0d00720c */ /* 0x000fe40003f25270 */
[----:B------:R-:W-:Y:S01]  /*0bb0*/  ISETP.GE.U32.AND P0, PT, R0, R9, PT ;  /* 0x000000090000720c */ /* 0x000fe20003f06070 */
[----:B0-----:R-:W-:Y:S01]  /*0bc0*/  VIADD R6, R3, 0xffffffe ;  /* 0x0ffffffe03067836 */ /* 0x001fe20000000000 */
[----:B------:R-:W-:Y:S01]  /*0bd0*/  LOP3.LUT R0, R14, R13, RZ, 0x3c, !PT ;  /* 0x0000000d0e007212 */ /* 0x000fe200078e3cff */
[----:B------:R0:W1:Y:S01]  /*0be0*/  F2I.FTZ.U32.TRUNC.NTZ R9, R8 ;  /* 0x0000000800097305 */ /* 0x000062000021f000 */
[----:B------:R-:W-:Y:S02]  /*0bf0*/  SHF.R.U32.HI R3, RZ, 0x5, R150 ;  /* 0x00000005ff037819 */ /* 0x000fe40000011696 */
[----:B------:R-:W-:-:S02]  /*0c00*/  ISETP.GE.AND P2, PT, R0, RZ, PT ;  /* 0x000000ff0000720c */ /* 0x000fc40003f46270 */
[----:B------:R-:W-:-:S03]  /*0c10*/  SGXT.U32 R3, R3, 0x2 ;  /* 0x000000020303781a */ /* 0x000fc60000000000 */
[----:B------:R-:W4:Y:S01]  /*0c20*/  F2I.FTZ.U32.TRUNC.NTZ R7, R6 ;  /* 0x0000000600077305 */ /* 0x000f22000021f000 */
[----:B0-----:R-:W-:Y:S02]  /*0c30*/  IMAD.MOV.U32 R8, RZ, RZ, RZ ;  /* 0x000000ffff087224 */ /* 0x001fe400078e00ff */
[----:B------:R-:W-:-:S04]  /*0c40*/  @P0 VIADD R2, R2, 0x1 ;  /* 0x0000000102020836 */ /* 0x000fc80000000000 */
[----:B------:R-:W-:Y:S02]  /*0c50*/  IMAD.MOV.U32 R0, RZ, RZ, R2 ;  /* 0x000000ffff007224 */ /* 0x000fe400078e0002 */
[----:B-1----:R-:W-:Y:S02]  /*0c60*/  IMAD.MOV R11, RZ, RZ, -R9 ;  /* 0x000000ffff0b7224 */ /* 0x002fe400078e0a09 */
[----:B------:R-:W-:Y:S01]  /*0c70*/  @!P2 IMAD.MOV R0, RZ, RZ, -R0 ;  /* 0x000000ffff00a224 */ /* 0x000fe200078e0a00 */
[----:B------:R-:W-:Y:S01]  /*0c80*/  @!P1 LOP3.LUT R0, RZ, R13, RZ, 0x33, !PT ;  /* 0x0000000dff009212 */ /* 0x000fe200078e33ff */
[----:B------:R-:W-:Y:S02]  /*0c90*/  IMAD R11, R11, R20, RZ ;  /* 0x000000140b0b7224 */ /* 0x000fe400078e02ff */
[----:B----4-:R-:W-:Y:S02]  /*0ca0*/  IMAD.MOV R6, RZ, RZ, -R7 ;  /* 0x000000ffff067224 */ /* 0x010fe400078e0a07 */
[----:B------:R-:W-:-:S02]  /*0cb0*/  IMAD.SHL.U32 R2, R0, 0x40, RZ ;  /* 0x0000004000027824 */ /* 0x000fc400078e00ff */
[----:B------:R-:W-:-:S03]  /*0cc0*/  IMAD.HI.U32 R8, R9, R11, R8 ;  /* 0x0000000b09087227 */ /* 0x000fc600078e0008 */
[----:B------:R-:W-:Y:S01]  /*0cd0*/  LOP3.LUT R10, R2, UR4, R3, 0xfe, !PT ;  /* 0x00000004020a7c12 */ /* 0x000fe2000f8efe03 */
[----:B------:R-:W-:Y:S02]  /*0ce0*/  IMAD.MOV R0, RZ, RZ, -R0 ;  /* 0x000000ffff007224 */ /* 0x000fe400078e0a00 */
[----:B------:R-:W-:Y:S01]  /*0cf0*/  IMAD.MOV.U32 R3, RZ, RZ, R6 ;  /* 0x000000ffff037224 */ /* 0x000fe200078e0006 */
[C---:B------:R-:W-:Y:S01]  /*0d00*/  LOP3.LUT R25, R10.reuse, 0x4, RZ, 0xfc, !PT ;  /* 0x000000040a197812 */ /* 0x040fe200078efcff */
[----:B------:R-:W-:Y:S01]  /*0d10*/  IMAD R0, R13, R0, R14 ;  /* 0x000000000d007224 */ /* 0x000fe200078e020e */
[----:B------:R-:W-:Y:S01]  /*0d20*/  LOP3.LUT R26, R10, 0x8, RZ, 0xfc, !PT ;  /* 0x000000080a1a7812 */ /* 0x000fe200078efcff */
[----:B------:R-:W-:Y:S01]  /*0d30*/  IMAD.MOV.U32 R6, RZ, RZ, RZ ;  /* 0x000000ffff067224 */ /* 0x000fe200078e00ff */
[----:B------:R-:W-:Y:S01]  /*0d40*/  IABS R15, R25 ;  /* 0x00000019000f7213 */ /* 0x000fe20000000000 */
[----:B------:R-:W-:Y:S01]  /*0d50*/  IMAD R3, R3, R18, RZ ;  /* 0x0000001203037224 */ /* 0x000fe200078e02ff */
[----:B------:R-:W-:Y:S01]  /*0d60*/  IABS R17, R26 ;  /* 0x0000001a00117213 */ /* 0x000fe20000000000 */
[----:B------:R-:W-:Y:S01]  /*0d70*/  IMAD.IADD R0, R12, 0x1, R0 ;  /* 0x000000010c007824 */ /* 0x000fe200078e0200 */
[----:B------:R-:W-:Y:S01]  /*0d80*/  IABS R13, R10 ;  /* 0x0000000a000d7213 */ /* 0x000fe20000000000 */
[----:B------:R-:W-:Y:S01]  /*0d90*/  IMAD.HI.U32 R9, R8, R15, RZ ;  /* 0x0000000f08097227 */ /* 0x000fe200078e00ff */
[----:B------:R-:W-:-:S02]  /*0da0*/  LOP3.LUT R27, R10, 0xc, RZ, 0xfc, !PT ;  /* 0x0000000c0a1b7812 */ /* 0x000fc400078efcff */
[----:B------:R-:W-:Y:S01]  /*0db0*/  LOP3.LUT R29, R10, 0x14, RZ, 0xfc, !PT ;  /* 0x000000140a1d7812 */ /* 0x000fe200078efcff */
[----:B------:R-:W-:Y:S01]  /*0dc0*/  IMAD.HI.U32 R11, R8, R17, RZ ;  /* 0x00000011080b7227 */ /* 0x000fe200078e00ff */
[C---:B------:R-:W-:Y:S02]  /*0dd0*/  LOP3.LUT R28, R10.reuse, 0x10, RZ, 0xfc, !PT ;  /* 0x000000100a1c7812 */ /* 0x040fe400078efcff */
[----:B------:R-:W-:Y:S01]  /*0de0*/  LOP3.LUT R30, R10, 0x18, RZ, 0xfc, !PT ;  /* 0x000000180a1e7812 */ /* 0x000fe200078efcff */
[----:B------:R-:W-:Y:S01]  /*0df0*/  IMAD.HI.U32 R6, R7, R3, R6 ;  /* 0x0000000307067227 */ /* 0x000fe200078e0006 */
[----:B------:R-:W-:Y:S02]  /*0e00*/  LOP3.LUT R3, R150, 0x7f, RZ, 0xc0, !PT ;  /* 0x0000007f96037812 */ /* 0x000fe400078ec0ff */
[----:B------:R-:W-:Y:S01]  /*0e10*/  LEA R0, R0, UR5, 0x1 ;  /* 0x0000000500007c11 */ /* 0x000fe2000f8e08ff */
[----:B------:R-:W-:Y:S01]  /*0e20*/  IMAD.MOV R12, RZ, RZ, -R9 ;  /* 0x000000ffff0c7224 */ /* 0x000fe200078e0a09 */
[----:B------:R-:W-:Y:S01]  /*0e30*/  LOP3.LUT R31, R10, 0x1c, RZ, 0xfc, !PT ;  /* 0x0000001c0a1f7812 */ /* 0x000fe200078efcff */
[----:B------:R-:W-:Y:S01]  /*0e40*/  IMAD.HI.U32 R7, R8, R13, RZ ;  /* 0x0000000d08077227 */ /* 0x000fe200078e00ff */
[----:B------:R-:W-:-:S02]  /*0e50*/  IABS R19, R29 ;  /* 0x0000001d00137213 */ /* 0x000fc40000000000 */
[----:B------:R-:W-:Y:S01]  /*0e60*/  IABS R21, R30 ;  /* 0x0000001e00157213 */ /* 0x000fe20000000000 */
[----:B------:R-:W-:Y:S01]  /*0e70*/  IMAD.MOV R14, RZ, RZ, -R11 ;  /* 0x000000ffff0e7224 */ /* 0x000fe200078e0a0b */
[----:B------:R-:W-:Y:S01]  /*0e80*/  IABS R23, R31 ;  /* 0x0000001f00177213 */ /* 0x000fe20000000000 */
[C---:B------:R-:W-:Y:S01]  /*0e90*/  IMAD R11, R20.reuse, R12, R15 ;  /* 0x0000000c140b7224 */ /* 0x040fe200078e020f */
[----:B------:R-:W-:Y:S01]  /*0ea0*/  IABS R15, R27 ;  /* 0x0000001b000f7213 */ /* 0x000fe20000000000 */
[----:B------:R-:W-:Y:S01]  /*0eb0*/  IMAD.MOV R7, RZ, RZ, -R7 ;  /* 0x000000ffff077224 */ /* 0x000fe200078e0a07 */
[----:B------:R-:W-:Y:S01]  /*0ec0*/  ISETP.NE.U32.AND P2, PT, R3, RZ, PT ;  /* 0x000000ff0300720c */ /* 0x000fe20003f45070 */
[----:B------:R-:W-:Y:S01]  /*0ed0*/  IMAD R12, R20, R14, R17 ;  /* 0x0000000e140c7224 */ /* 0x000fe200078e0211 */
[----:B------:R-:W-:Y:S01]  /*0ee0*/  IABS R17, R28 ;  /* 0x0000001c00117213 */ /* 0x000fe20000000000 */
[----:B------:R-:W-:Y:S01]  /*0ef0*/  IMAD.U32 R0, R0, 0x100, R3 ;  /* 0x0000010000007824 */ /* 0x000fe200078e0003 */
[C---:B------:R-:W-:Y:S01]  /*0f00*/  ISETP.GT.U32.AND P1, PT, R20.reuse, R11, PT ;  /* 0x0000000b1400720c */ /* 0x040fe20003f24070 */
[C---:B------:R-:W-:Y:S01]  /*0f10*/  IMAD R9, R20.reuse, R7, R13 ;  /* 0x0000000714097224 */ /* 0x040fe200078e020d */
[----:B------:R-:W-:Y:S01]  /*0f20*/  ISETP.GT.U32.AND P4, PT, R20, R12, PT ;  /* 0x0000000c1400720c */ /* 0x000fe20003f84070 */
[----:B------:R-:W-:-:S04]  /*0f30*/  IMAD.HI.U32 R3, R8, R15, RZ ;  /* 0x0000000f08037227 */ /* 0x000fc800078e00ff */
[----:B------:R-:W-:-:S04]  /*0f40*/  IMAD.HI.U32 R13, R8, R19, RZ ;  /* 0x00000013080d7227 */ /* 0x000fc800078e00ff */
[----:B------:R-:W-:-:S04]  /*0f50*/  IMAD.HI.U32 R7, R8, R17, RZ ;  /* 0x0000001108077227 */ /* 0x000fc800078e00ff */
[----:B------:R-:W-:-:S04]  /*0f60*/  IMAD.HI.U32 R14, R8, R21, RZ ;  /* 0x00000015080e7227 */ /* 0x000fc800078e00ff */
[----:B------:R-:W-:-:S04]  /*0f70*/  IMAD.HI.U32 R8, R8, R23, RZ ;  /* 0x0000001708087227 */ /* 0x000fc800078e00ff */
[----:B------:R-:W-:Y:S02]  /*0f80*/  IMAD.MOV R3, RZ, RZ, -R3 ;  /* 0x000000ffff037224 */ /* 0x000fe400078e0a03 */
[----:B------:R-:W-:Y:S02]  /*0f90*/  IMAD.MOV R16, RZ, RZ, -R13 ;  /* 0x000000ffff107224 */ /* 0x000fe400078e0a0d */
[----:B------:R-:W-:Y:S02]  /*0fa0*/  IMAD.MOV R22, RZ, RZ, -R14 ;  /* 0x000000ffff167224 */ /* 0x000fe400078e0a0e */
[----:B------:R-:W-:Y:S02]  /*0fb0*/  IMAD.MOV R24, RZ, RZ, -R8 ;  /* 0x000000ffff187224 */ /* 0x000fe400078e0a08 */
[C---:B------:R-:W-:Y:S02]  /*0fc0*/  IMAD R8, R20.reuse, R3, R15 ;  /* 0x0000000314087224 */ /* 0x040fe400078e020f */
[----:B------:R-:W-:-:S02]  /*0fd0*/  IMAD R14, R20, R16, R19 ;  /* 0x00000010140e7224 */ /* 0x000fc400078e0213 */
[----:B------:R-:W-:Y:S01]  /*0fe0*/  IMAD.MOV R7, RZ, RZ, -R7 ;  /* 0x000000ffff077224 */ /* 0x000fe200078e0a07 */
[C---:B------:R-:W-:Y:S01]  /*0ff0*/  ISETP.GT.U32.AND P5, PT, R20.reuse, R8, PT ;  /* 0x000000081400720c */ /* 0x040fe20003fa4070 */
[--C-:B------:R-:W-:Y:S01]  /*1000*/  @!P1 IMAD.IADD R11, R11, 0x1, -R20.reuse ;  /* 0x000000010b0b9824 */ /* 0x100fe200078e0a14 */
[C---:B------:R-:W-:Y:S01]  /*1010*/  ISETP.GT.U32.AND P0, PT, R20.reuse, R14, PT ;  /* 0x0000000e1400720c */ /* 0x040fe20003f04070 */
[C---:B------:R-:W-:Y:S01]  /*1020*/  IMAD R13, R20.reuse, R7, R17 ;  /* 0x00000007140d7224 */ /* 0x040fe200078e0211 */
[----:B------:R-:W-:Y:S01]  /*1030*/  ISETP.GT.U32.AND P1, PT, R20, R9, PT ;  /* 0x000000091400720c */ /* 0x000fe20003f24070 */
[----:B------:R-:W-:Y:S01]  /*1040*/  VIADD R3, R0, 0x80 ;  /* 0x0000008000037836 */ /* 0x000fe20000000000 */
[C---:B------:R-:W-:Y:S01]  /*1050*/  ISETP.GT.U32.AND P3, PT, R20.reuse, R11, PT ;  /* 0x0000000b1400720c */ /* 0x040fe20003f64070 */
[C---:B------:R-:W-:Y:S01]  /*1060*/  IMAD R15, R20.reuse, R22, R21 ;  /* 0x00000016140f7224 */ /* 0x040fe200078e0215 */
[----:B------:R-:W-:Y:S01]  /*1070*/  ISETP.GT.U32.AND P6, PT, R20, R13, PT ;  /* 0x0000000d1400720c */ /* 0x000fe20003fc4070 */
[--C-:B------:R-:W-:Y:S01]  /*1080*/  @!P4 IMAD.IADD R12, R12, 0x1, -R20.reuse ;  /* 0x000000010c0cc824 */ /* 0x100fe200078e0a14 */
[----:B------:R-:W-:Y:S01]  /*1090*/  IABS R17, R0 ;  /* 0x0000000000117213 */ /* 0x000fe20000000000 */
[----:B------:R-:W-:Y:S01]  /*10a0*/  IMAD R16, R20, R24, R23 ;  /* 0x0000001814107224 */ /* 0x000fe200078e0217 */
[----:B------:R-:W-:Y:S01]  /*10b0*/  IABS R21, R3 ;  /* 0x0000000300157213 */ /* 0x000fe20000000000 */
[--C-:B------:R-:W-:Y:S01]  /*10c0*/  @!P5 IMAD.IADD R8, R8, 0x1, -R20.reuse ;  /* 0x000000010808d824 */ /* 0x100fe200078e0a14 */
[----:B------:R-:W0:Y:S01]  /*10d0*/  LDS R22, [UR8] ;  /* 0x00000008ff167984 */ /* 0x000e220008000800 */
[----:B------:R-:W-:-:S02]  /*10e0*/  @!P0 IMAD.IADD R14, R14, 0x1, -R20 ;  /* 0x000000010e0e8824 */ /* 0x000fc400078e0a14 */
[----:B------:R-:W-:Y:S01]  /*10f0*/  IMAD.HI.U32 R7, R6, R17, RZ ;  /* 0x0000001106077227 */ /* 0x000fe200078e00ff */
[----:B------:R-:W-:Y:S01]  /*1100*/  BAR.SYNC.DEFER_BLOCKING 0x0 ;  /* 0x0000000000007b1d */ /* 0x000fe20000010000 */
[C---:B------:R-:W-:Y:S02]  /*1110*/  ISETP.GT.U32.AND P5, PT, R20.reuse, R8, PT ;  /* 0x000000081400720c */ /* 0x040fe40003fa4070 */
[----:B------:R-:W-:Y:S01]  /*1120*/  @!P1 IMAD.IADD R9, R9, 0x1, -R20 ;  /* 0x0000000109099824 */ /* 0x000fe200078e0a14 */
[C---:B------:R-:W-:Y:S01]  /*1130*/  ISETP.GT.U32.AND P0, PT, R20.reuse, R14, PT ;  /* 0x0000000e1400720c */ /* 0x040fe20003f04070 */
[----:B------:R-:W-:Y:S01]  /*1140*/  IMAD.MOV R19, RZ, RZ, -R7 ;  /* 0x000000ffff137224 */ /* 0x000fe200078e0a07 */
[----:B------:R-:W-:Y:S01]  /*1150*/  ISETP.GT.U32.AND P1, PT, R20, R15, PT ;  /* 0x0000000f1400720c */ /* 0x000fe20003f24070 */
[----:B------:R-:W-:-:S04]  /*1160*/  IMAD.HI.U32 R7, R6, R21, RZ ;  /* 0x0000001506077227 */ /* 0x000fc800078e00ff */
[--C-:B------:R-:W-:Y:S01]  /*1170*/  @!P6 IMAD.IADD R13, R13, 0x1, -R20.reuse ;  /* 0x000000010d0de824 */ /* 0x100fe200078e0a14 */
[C---:B------:R-:W-:Y:S01]  /*1180*/  ISETP.GT.U32.AND P6, PT, R20.reuse, R12, PT ;  /* 0x0000000c1400720c */ /* 0x040fe20003fc4070 */
[--C-:B------:R-:W-:Y:S01]  /*1190*/  @!P3 IMAD.IADD R11, R11, 0x1, -R20.reuse ;  /* 0x000000010b0bb824 */ /* 0x100fe200078e0a14 */
[C---:B------:R-:W-:Y:S01]  /*11a0*/  ISETP.GT.U32.AND P3, PT, R20.reuse, R9, PT ;  /* 0x000000091400720c */ /* 0x040fe20003f64070 */
[----:B------:R-:W-:Y:S01]  /*11b0*/  IMAD.MOV R7, RZ, RZ, -R7 ;  /* 0x000000ffff077224 */ /* 0x000fe200078e0a07 */
[----:B------:R-:W-:Y:S01]  /*11c0*/  ISETP.GT.U32.AND P4, PT, R20, R13, PT ;  /* 0x0000000d1400720c */ /* 0x000fe20003f84070 */
[C---:B------:R-:W-:Y:S02]  /*11d0*/  IMAD R6, R18.reuse, R19, R17 ;  /* 0x0000001312067224 */ /* 0x040fe400078e0211 */
[----:B------:R-:W-:Y:S02]  /*11e0*/  IMAD R7, R18, R7, R21 ;  /* 0x0000000712077224 */ /* 0x000fe400078e0215 */
[--C-:B------:R-:W-:Y:S01]  /*11f0*/  @!P5 IMAD.IADD R8, R8, 0x1, -R20.reuse ;  /* 0x000000010808d824 */ /* 0x100fe200078e0a14 */
[----:B------:R-:W-:Y:S01]  /*1200*/  ISETP.GT.U32.AND P5, PT, R18, R6, PT ;  /* 0x000000061200720c */ /* 0x000fe20003fa4070 */
[--C-:B------:R-:W-:Y:S01]  /*1210*/  @!P0 IMAD.IADD R14, R14, 0x1, -R20.reuse ;  /* 0x000000010e0e8824 */ /* 0x100fe200078e0a14 */
[----:B------:R-:W-:Y:S01]  /*1220*/  ISETP.GT.U32.AND P0, PT, R18, R7, PT ;  /* 0x000000071200720c */ /* 0x000fe20003f04070 */
[--C-:B------:R-:W-:Y:S01]  /*1230*/  @!P6 IMAD.IADD R12, R12, 0x1, -R20.reuse ;  /* 0x000000010c0ce824 */ /* 0x100fe200078e0a14 */
[----:B------:R-:W-:Y:S01]  /*1240*/  ISETP.GT.U32.AND P6, PT, R20, R16, PT ;  /* 0x000000101400720c */ /* 0x000fe20003fc4070 */
[--C-:B------:R-:W-:Y:S01]  /*1250*/  @!P1 IMAD.IADD R15, R15, 0x1, -R20.reuse ;  /* 0x000000010f0f9824 */ /* 0x100fe200078e0a14 */
[----:B------:R-:W-:Y:S01]  /*1260*/  ISETP.GE.AND P1, PT, R26, RZ, PT ;  /* 0x000000ff1a00720c */ /* 0x000fe20003f26270 */
[--C-:B------:R-:W-:Y:S01]  /*1270*/  @!P3 IMAD.IADD R9, R9, 0x1, -R20.reuse ;  /* 0x000000010909b824 */ /* 0x100fe200078e0a14 */
[----:B------:R-:W-:Y:S01]  /*1280*/  ISETP.GE.AND P3, PT, R10, RZ, PT ;  /* 0x000000ff0a00720c */ /* 0x000fe20003f66270 */
[----:B------:R-:W-:Y:S01]  /*1290*/  @!P4 IMAD.IADD R13, R13, 0x1, -R20 ;  /* 0x000000010d0dc824 */ /* 0x000fe200078e0a14 */
[----:B------:R-:W-:Y:S01]  /*12a0*/  ISETP.GE.AND P4, PT, R25, RZ, PT ;  /* 0x000000ff1900720c */ /* 0x000fe20003f86270 */
[----:B------:R-:W-:Y:S01]  /*12b0*/  IMAD.MOV.U32 R121, RZ, RZ, R8 ;  /* 0x000000ffff797224 */ /* 0x000fe200078e0008 */
[----:B------:R-:W-:Y:S01]  /*12c0*/  LOP3.LUT R8, RZ, R5, RZ, 0x33, !PT ;  /* 0x00000005ff087212 */ /* 0x000fe200078e33ff */
[--C-:B------:R-:W-:Y:S01]  /*12d0*/  @!P5 IMAD.IADD R6, R6, 0x1, -R18.reuse ;  /* 0x000000010606d824 */ /* 0x100fe200078e0a12 */
[----:B0-----:R-:W-:Y:S01]  /*12e0*/  R2UR UR19, R22 ;  /* 0x00000000161372ca */ /* 0x001fe200000e0000 */
[----:B------:R-:W-:-:S02]  /*12f0*/  @!P0 IMAD.IADD R7, R7, 0x1, -R18 ;  /* 0x0000000107078824 */ /* 0x000fc400078e0a12 */
[----:B------:R-:W-:Y:S01]  /*1300*/  @!P6 IMAD.IADD R16, R16, 0x1, -R20 ;  /* 0x000000011010e824 */ /* 0x000fe200078e0a14 */
[C---:B------:R-:W-:Y:S01]  /*1310*/  ISETP.GT.U32.AND P0, PT, R18.reuse, R6, PT ;  /* 0x000000061200720c */ /* 0x040fe20003f04070 */
[----:B------:R-:W-:Y:S01]  /*1320*/  @!P1 IMAD.MOV R12, RZ, RZ, -R12 ;  /* 0x000000ffff0c9224 */ /* 0x000fe200078e0a0c */
[----:B------:R-:W-:Y:S01]  /*1330*/  ISETP.GT.U32.AND P1, PT, R18, R7, PT ;  /* 0x000000071200720c */ /* 0x000fe20003f24070 */
[----:B------:R-:W-:Y:S01]  /*1340*/  @!P3 IMAD.MOV R9, RZ, RZ, -R9 ;  /* 0x000000ffff09b224 */ /* 0x000fe200078e0a09 */
[----:B------:R-:W-:Y:S01]  /*1350*/  ISETP.GE.AND P3, PT, R29, RZ, PT ;  /* 0x000000ff1d00720c */ /* 0x000fe20003f66270 */
[----:B------:R-:W-:Y:S01]  /*1360*/  @!P4 IMAD.MOV R11, RZ, RZ, -R11 ;  /* 0x000000ffff0bc224 */ /* 0x000fe200078e0a0b */
[----:B------:R-:W-:Y:S01]  /*1370*/  ISETP.GT.U32.AND P6, PT, R20, R15, PT ;  /* 0x0000000f1400720c */ /* 0x000fe20003fc4070 */
[----:B------:R-:W-:Y:S01]  /*1380*/  IMAD.SHL.U32 R17, R210, 0x200000, RZ ;  /* 0x00200000d2117824 */ /* 0x000fe200078e00ff */
[----:B------:R-:W-:Y:S02]  /*1390*/  ISETP.GT.U32.AND P5, PT, R20, R16, PT ;  /* 0x000000101400720c */ /* 0x000fe40003fa4070 */
[----:B------:R-:W-:-:S02]  /*13a0*/  ISETP.GE.AND P4, PT, R27, RZ, PT ;  /* 0x000000ff1b00720c */ /* 0x000fc40003f86270 */
[----:B------:R-:W-:Y:S01]  /*13b0*/  LOP3.LUT R17, R17, 0x600000, RZ, 0xc0, !PT ;  /* 0x0060000011117812 */ /* 0x000fe200078ec0ff */
[--C-:B------:R-:W-:Y:S01]  /*13c0*/  @!P0 IMAD.IADD R6, R6, 0x1, -R18.reuse ;  /* 0x0000000106068824 */ /* 0x100fe200078e0a12 */
[----:B------:R-:W-:Y:S01]  /*13d0*/  ISETP.GE.AND P0, PT, R31, RZ, PT ;  /* 0x000000ff1f00720c */ /* 0x000fe20003f06270 */
[----:B------:R-:W-:Y:S01]  /*13e0*/  @!P1 IMAD.IADD R7, R7, 0x1, -R18 ;  /* 0x0000000107079824 */ /* 0x000fe200078e0a12 */
[----:B------:R-:W-:Y:S01]  /*13f0*/  ISETP.GE.AND P1, PT, R0, RZ, PT ;  /* 0x000000ff0000720c */ /* 0x000fe20003f26270 */
[----:B------:R-:W-:Y:S01]  /*1400*/  @!P3 IMAD.MOV R14, RZ, RZ, -R14 ;  /* 0x000000ffff0eb224 */ /* 0x000fe200078e0a0e */
[----:B------:R-:W-:Y:S01]  /*1410*/  ISETP.GE.AND P3, PT, R3, RZ, PT ;  /* 0x000000ff0300720c */ /* 0x000fe20003f66270 */
[--C-:B------:R-:W-:Y:S01]  /*1420*/  @!P6 IMAD.IADD R15, R15, 0x1, -R20.reuse ;  /* 0x000000010f0fe824 */ /* 0x100fe200078e0a14 */
[----:B------:R-:W-:Y:S01]  /*1430*/  ISETP.GE.AND P6, PT, R28, RZ, PT ;  /* 0x000000ff1c00720c */ /* 0x000fe20003fc6270 */
[----:B------:R-:W-:Y:S01]  /*1440*/  @!P5 IMAD.IADD R16, R16, 0x1, -R20 ;  /* 0x000000011010d824 */ /* 0x000fe200078e0a14 */
[----:B------:R-:W-:Y:S01]  /*1450*/  ISETP.GE.AND P5, PT, R30, RZ, PT ;  /* 0x000000ff1e00720c */ /* 0x000fe20003fa6270 */
[----:B------:R-:W-:Y:S01]  /*1460*/  @!P4 IMAD.MOV R121, RZ, RZ, -R121 ;  /* 0x000000ffff79c224 */ /* 0x000fe200078e0a79 */
[----:B------:R-:W-:-:S02]  /*1470*/  ISETP.NE.AND P4, PT, R5, RZ, PT ;  /* 0x000000ff0500720c */ /* 0x000fc40003f85270 */
[----:B------:R-:W-:Y:S01]  /*1480*/  LOP3.LUT R5, RZ, R4, RZ, 0x33, !PT ;  /* 0x00000004ff057212 */ /* 0x000fe200078e33ff */
[----:B------:R-:W-:Y:S01]  /*1490*/  @!P0 IMAD.MOV R16, RZ, RZ, -R16 ;  /* 0x000000ffff108224 */ /* 0x000fe200078e0a10 */
[----:B------:R-:W-:Y:S01]  /*14a0*/  ISETP.NE.AND P0, PT, R4, RZ, PT ;  /* 0x000000ff0400720c */ /* 0x000fe20003f05270 */
[----:B------:R-:W-:Y:S01]  /*14b0*/  @!P1 IMAD.MOV R6, RZ, RZ, -R6 ;  /* 0x000000ffff069224 */ /* 0x000fe200078e0a06 */
[C---:B------:R-:W-:Y:S01]  /*14c0*/  SEL R114, R8.reuse, R9, !P4 ;  /* 0x0000000908727207 */ /* 0x040fe20006000000 */
[----:B------:R-:W-:Y:S01]  /*14d0*/  @!P3 IMAD.MOV R7, RZ, RZ, -R7 ;  /* 0x000000ffff07b224 */ /* 0x000fe200078e0a07 */
[----:B------:R-:W-:Y:S01]  /*14e0*/  SEL R115, R8, R11, !P4 ;  /* 0x0000000b08737207 */ /* 0x000fe20006000000 */
[----:B------:R-:W-:Y:S01]  /*14f0*/  @!P6 IMAD.MOV R13, RZ, RZ, -R13 ;  /* 0x000000ffff0de224 */ /* 0x000fe200078e0a0d */
[C---:B------:R-:W-:Y:S01]  /*1500*/  SEL R20, R5.reuse, R6, !P0 ;  /* 0x0000000605147207 */ /* 0x040fe20004000000 */
[----:B------:R-:W-:Y:S01]  /*1510*/  @!P5 IMAD.MOV R15, RZ, RZ, -R15 ;  /* 0x000000ffff0fd224 */ /* 0x000fe200078e0a0f */
[----:B------:R-:W-:Y:S01]  /*1520*/  SEL R22, R5, R7, !P0 ;  /* 0x0000000705167207 */ /* 0x000fe20004000000 */
[----:B------:R-:W-:Y:S01]  /*1530*/  VIADD R4, R134, 0xffffffff ;  /* 0xffffffff86047836 */ /* 0x000fe20000000000 */
        /* <DEDUP_REMOVED lines=12> */
[----:B------:R-:W-:Y:S01]  /*1600*/  ISETP.GE.U32.AND P4, PT, R4, 0x7fffffe0, PT ;  /* 0x7fffffe00400780c */ /* 0x000fe20003f86070 */
[C---:B------:R-:W-:Y:S01]  /*1610*/  VIADD R4, R134.reuse, 0xffffffed ;  /* 0xffffffed86047836 */ /* 0x040fe20000000000 */
[----:B------:R-:W-:Y:S01]  /*1620*/  ISETP.GE.U32.AND P1, PT, R5, 0x7fffffcd, PT ;  /* 0x7fffffcd0500780c */ /* 0x000fe20003f26070 */
[----:B------:R-:W-:Y:S01]  /*1630*/  VIADD R5, R134, 0xffffffe8 ;  /* 0xffffffe886057836 */ /* 0x000fe20000000000 */
[----:B------:R-:W-:Y:S01]  /*1640*/  ISETP.GE.U32.AND P6, PT, R6, 0x7fffffd0, PT ;  /* 0x7fffffd00600780c */ /* 0x000fe20003fc6070 */
[----:B------:R-:W-:Y:S01]  /*1650*/  VIADD R13, R134, 0xffffffe7 ;  /* 0xffffffe7860d7836 */ /* 0x000fe20000000000 */
[----:B------:R-:W-:Y:S01]  /*1660*/  ISETP.GE.U32.AND P3, PT, R4, 0x7fffffce, PT ;  /* 0x7fffffce0400780c */ /* 0x000fe20003f66070 */
[C---:B------:R-:W-:Y:S01]  /*1670*/  VIADD R4, R134.reuse, 0xffffffe9 ;  /* 0xffffffe986047836 */ /* 0x040fe20000000000 */
[----:B------:R-:W-:Y:S01]  /*1680*/  SEL R6, RZ, 0x1, P1 ;  /* 0x00000001ff067807 */ /* 0x000fe20000800000 */
[C---:B------:R-:W-:Y:S01]  /*1690*/  VIADD R16, R134.reuse, 0xffffffe2 ;  /* 0xffffffe286107836 */ /* 0x040fe20000000000 */
[----:B------:R-:W-:Y:S01]  /*16a0*/  ISETP.GE.U32.AND P1, PT, R5, 0x7fffffc9, PT ;  /* 0x7fffffc90500780c */ /* 0x000fe20003f26070 */
[----:B------:R-:W-:Y:S01]  /*16b0*/  VIADD R5, R134, 0xffffffea ;  /* 0xffffffea86057836 */ /* 0x000fe20000000000 */
[----:B------:R-:W-:-:S02]  /*16c0*/  ISETP.GE.U32.AND P5, PT, R7, 0x7fffffcf, PT ;  /* 0x7fffffcf0700780c */ /* 0x000fc40003fa6070 */
[----:B------:R-:W-:Y:S01]  /*16d0*/  ISETP.GE.U32.AND P0, PT, R8, 0x7fffffd8, PT ;  /* 0x7fffffd80800780c */ /* 0x000fe20003f06070 */
[----:B------:R-:W-:Y:S01]  /*16e0*/  VIADD R8, R134, 0xffffffeb ;  /* 0xffffffeb86087836 */ /* 0x000fe20000000000 */
[----:B------:R-:W-:Y:S02]  /*16f0*/  SEL R7, RZ, 0x1fffe, P3 ;  /* 0x0001fffeff077807 */ /* 0x000fe40001800000 */
[----:B------:R-:W-:Y:S02]  /*1700*/  SEL R10, RZ, 0x1, P1 ;  /* 0x00000001ff0a7807 */ /* 0x000fe40000800000 */
[----:B------:R-:W-:Y:S01]  /*1710*/  ISETP.GE.U32.AND P3, PT, R4, 0x7fffffca, PT ;  /* 0x7fffffca0400780c */ /* 0x000fe20003f66070 */
[----:B------:R-:W-:Y:S01]  /*1720*/  IMAD.IADD R6, R6, 0x1, R7 ;  /* 0x0000000106067824 */ /* 0x000fe200078e0207 */
[----:B------:R-:W-:Y:S01]  /*1730*/  ISETP.GE.U32.AND P1, PT, R9, 0x7fffffc5, PT ;  /* 0x7fffffc50900780c */ /* 0x000fe20003f26070 */
[----:B------:R-:W-:Y:S01]  /*1740*/  VIADD R9, R134, 0xffffffe6 ;  /* 0xffffffe686097836 */ /* 0x000fe20000000000 */
[----:B------:R-:W-:-:S02]  /*1750*/  SEL R4, RZ, 0x4, P5 ;  /* 0x00000004ff047807 */ /* 0x000fc40002800000 */
[----:B------:R-:W-:Y:S02]  /*1760*/  ISETP.GE.U32.AND P5, PT, R5, 0x7fffffcb, PT ;  /* 0x7fffffcb0500780c */ /* 0x000fe40003fa6070 */
[----:B------:R-:W-:Y:S02]  /*1770*/  SEL R5, RZ, 0x7fff8, P6 ;  /* 0x0007fff8ff057807 */ /* 0x000fe40003000000 */
[----:B------:R-:W-:Y:S01]  /*1780*/  ISETP.GE.U32.AND P6, PT, R8, 0x7fffffcc, PT ;  /* 0x7fffffcc0800780c */ /* 0x000fe20003fc6070 */
[----:B------:R-:W-:Y:S01]  /*1790*/  VIADD R8, R134, 0xffffffe5 ;  /* 0xffffffe586087836 */ /* 0x000fe20000000000 */
[----:B------:R-:W-:Y:S02]  /*17a0*/  SEL R14, RZ, 0x1, P1 ;  /* 0x00000001ff0e7807 */ /* 0x000fe40000800000 */
[----:B------:R-:W-:Y:S02]  /*17b0*/  ISETP.GE.U32.AND P1, PT, R12, 0x7fffffc2, PT ;  /* 0x7fffffc20c00780c */ /* 0x000fe40003f26070 */
[----:B------:R-:W-:-:S02]  /*17c0*/  SEL R11, RZ, 0x1fffe, P3 ;  /* 0x0001fffeff0b7807 */ /* 0x000fc40001800000 */
[----:B------:R-:W-:Y:S02]  /*17d0*/  SEL R18, RZ, 0x1fffe, P1 ;  /* 0x0001fffeff127807 */ /* 0x000fe40000800000 */
[----:B------:R-:W-:Y:S01]  /*17e0*/  ISETP.GE.U32.AND P3, PT, R8, 0x7fffffc6, PT ;  /* 0x7fffffc60800780c */ /* 0x000fe20003f66070 */
[----:B------:R-:W-:Y:S01]  /*17f0*/  IMAD.IADD R10, R10, 0x1, R11 ;  /* 0x000000010a0a7824 */ /* 0x000fe200078e020b */
[----:B------:R-:W-:Y:S02]  /*1800*/  ISETP.GE.U32.AND P1, PT, R151, 0x7fffffc1, PT ;  /* 0x7fffffc19700780c */ /* 0x000fe40003f26070 */
[----:B------:R-:W-:Y:S02]  /*1810*/  SEL R8, RZ, 0x4, P5 ;  /* 0x00000004ff087807 */ /* 0x000fe40002800000 */
[----:B------:R-:W-:Y:S02]  /*1820*/  ISETP.GE.U32.AND P5, PT, R9, 0x7fffffc7, PT ;  /* 0x7fffffc70900780c */ /* 0x000fe40003fa6070 */
[----:B------:R-:W-:-:S02]  /*1830*/  SEL R9, RZ, 0x7fff8, P6 ;  /* 0x0007fff8ff097807 */ /* 0x000fc40003000000 */
[----:B------:R-:W-:Y:S01]  /*1840*/  ISETP.GE.U32.AND P6, PT, R13, 0x7fffffc8, PT ;  /* 0x7fffffc80d00780c */ /* 0x000fe20003fc6070 */
[----:B------:R-:W-:Y:S01]  /*1850*/  VIADD R13, R134, 0xffffffe3 ;  /* 0xffffffe3860d7836 */ /* 0x000fe20000000000 */
[----:B------:R-:W-:Y:S02]  /*1860*/  SEL R7, RZ, 0x1, P1 ;  /* 0x00000001ff077807 */ /* 0x000fe40000800000 */
[----:B------:R-:W-:Y:S02]  /*1870*/  SEL R15, RZ, 0x1fffe, P3 ;  /* 0x0001fffeff0f7807 */ /* 0x000fe40001800000 */
[----:B------:R-:W-:Y:S01]  /*1880*/  ISETP.GE.U32.AND P3, PT, R16, 0x7fffffc3, PT ;  /* 0x7fffffc31000780c */ /* 0x000fe20003f66070 */
[----:B------:R-:W-:Y:S01]  /*1890*/  VIADD R16, R134, 0xfffffff6 ;  /* 0xfffffff686107836 */ /* 0x000fe20000000000 */
[----:B------:R-:W-:Y:S01]  /*18a0*/  LOP3.LUT R10, R10, 0x3, RZ, 0xc0, !PT ;  /* 0x000000030a0a7812 */ /* 0x000fe200078ec0ff */
[----:B------:R-:W-:Y:S01]  /*18b0*/  IMAD.IADD R18, R7, 0x1, R18 ;  /* 0x0000000107127824 */ /* 0x000fe200078e0212 */
[----:B------:R-:W-:Y:S01]  /*18c0*/  SEL R12, RZ, 0x4, P5 ;  /* 0x00000004ff0c7807 */ /* 0x000fe20002800000 */
[----:B------:R-:W-:Y:S01]  /*18d0*/  IMAD.IADD R14, R14, 0x1, R15 ;  /* 0x000000010e0e7824 */ /* 0x000fe200078e020f */
[----:B------:R-:W-:-:S02]  /*18e0*/  ISETP.GE.U32.AND P5, PT, R13, 0x7fffffc4, PT ;  /* 0x7fffffc40d00780c */ /* 0x000fc40003fa6070 */
[----:B------:R-:W-:Y:S02]  /*18f0*/  SEL R13, RZ, 0x7fff8, P6 ;  /* 0x0007fff8ff0d7807 */ /* 0x000fe40003000000 */
[----:B------:R-:W-:Y:S02]  /*1900*/  LOP3.LUT R6, R6, 0x3, RZ, 0xc0, !PT ;  /* 0x0000000306067812 */ /* 0x000fe400078ec0ff */
[----:B------:R-:W-:Y:S02]  /*1910*/  IADD3 R8, PT, PT, R10, R9, R8 ;  /* 0x000000090a087210 */ /* 0x000fe40007ffe008 */
[----:B------:R-:W-:Y:S02]  /*1920*/  ISETP.GE.U32.AND P6, PT, R16, 0x7fffffd7, PT ;  /* 0x7fffffd71000780c */ /* 0x000fe40003fc6070 */
[----:B------:R-:W-:Y:S02]  /*1930*/  SEL R16, RZ, 0x4, P3 ;  /* 0x00000004ff107807 */ /* 0x000fe40001800000 */
[----:B------:R-:W-:-:S02]  /*1940*/  SEL R7, RZ, 0x7fff8, P5 ;  /* 0x0007fff8ff077807 */ /* 0x000fc40002800000 */
[----:B------:R-:W-:Y:S02]  /*1950*/  LOP3.LUT R18, R18, 0x3, RZ, 0xc0, !PT ;  /* 0x0000000312127812 */ /* 0x000fe400078ec0ff */
[----:B------:R-:W-:Y:S01]  /*1960*/  R2UR UR9, R17 ;  /* 0x00000000110972ca */ /* 0x000fe200000e0000 */
[----:B------:R-:W-:Y:S01]  /*1970*/  VIADD R17, R134, 0xfffffffe ;  /* 0xfffffffe86117836 */ /* 0x000fe20000000000 */
[----:B------:R-:W-:Y:S01]  /*1980*/  IADD3 R5, PT, PT, R6, R5, R4 ;  /* 0x0000000506057210 */ /* 0x000fe20007ffe004 */
[----:B------:R-:W-:Y:S01]  /*1990*/  IMAD.SHL.U32 R6, R8, 0x100, RZ ;  /* 0x0000010008067824 */ /* 0x000fe200078e00ff */
[----:B------:R-:W-:Y:S01]  /*19a0*/  LOP3.LUT R14, R14, 0x3, RZ, 0xc0, !PT ;  /* 0x000000030e0e7812 */ /* 0x000fe200078ec0ff */
[----:B------:R-:W-:Y:S01]  /*19b0*/  IMAD R4, R20, R135, RZ ;  /* 0x0000008714047224 */ /* 0x000fe200078e02ff */
[----:B------:R-:W-:Y:S01]  /*19c0*/  IADD3 R7, PT, PT, R18, R7, R16 ;  /* 0x0000000712077210 */ /* 0x000fe20007ffe010 */
[----:B------:R-:W-:Y:S01]  /*19d0*/  IMAD R135, R22, R135, RZ ;  /* 0x0000008716877224 */ /* 0x000fe200078e02ff */
[----:B------:R-:W-:-:S02]  /*19e0*/  ISETP.GE.U32.AND P3, PT, R17, 0x7fffffdf, PT ;  /* 0x7fffffdf1100780c */ /* 0x000fc40003f66070 */
[----:B------:R-:W-:Y:S02]  /*19f0*/  IADD3 R12, PT, PT, R14, R13, R12 ;  /* 0x0000000d0e0c7210 */ /* 0x000fe40007ffe00c */
[----:B------:R-:W-:Y:S02]  /*1a00*/  LOP3.LUT R7, R7, 0xf, RZ, 0xc0, !PT ;  /* 0x0000000f07077812 */ /* 0x000fe400078ec0ff */
[----:B------:R-:W-:Y:S01]  /*1a10*/  LOP3.LUT R6, R6, 0xf00, RZ, 0xe2, !PT ;  /* 0x00000f0006067812 */ /* 0x000fe200078ee2ff */
[----:B--23--:R-:W-:Y:S06]  /*1a20*/  BRA.U UP0, `(.L_x_11) ;  /* 0x0000000100187547 */ /* 0x00cfec000b800000 */
[----:B------:R-:W-:Y:S01]  /*1a30*/  ELECT P5, URZ, PT ;  /* 0x0000000000ff782f */ /* 0x000fe200038a0000 */
[----:B------:R-:W-:Y:S01]  /*1a40*/  IMAD.MOV.U32 R8, RZ, RZ, 0x1 ;  /* 0x00000001ff087424 */ /* 0x000fe200078e00ff */
[----:B------:R-:W-:Y:S01]  /*1a50*/  UMOV UR4, 0x40 ;  /* 0x0000004000047882 */ /* 0x000fe20000000000 */
[----:B------:R-:W-:Y:S01]  /*1a60*/  UVIRTCOUNT.DEALLOC.SMPOOL 0x80 ;  /* 0x000000800000784c */ /* 0x000fe20000000000 */
[----:B------:R-:W-:-:S09]  /*1a70*/  ULEA UR4, UR11, UR4, 0x18 ;  /* 0x000000040b047291 */ /* 0x000fd2000f8ec0ff */
[----:B------:R0:W-:Y:S03]  /*1a80*/  @P5 STS.U8 [UR4], R8 ;  /* 0x00000008ff005988 */ /* 0x0001e60008000004 */
.L_x_11:
[----:B------:R-:W-:Y:S01]  /*1a90*/  UIADD3 UR9, UPT, UPT, UR19, UR9, URZ ;  /* 0x0000000913097290 */ /* 0x000fe2000fffe0ff */
[----:B------:R-:W-:Y:S01]  /*1aa0*/  LEA R34, P5, R4, UR12, 0x1 ;  /* 0x0000000c04227c11 */ /* 0x000fe2000f8a08ff */
[----:B------:R-:W-:Y:S01]  /*1ab0*/  VOTEU.ALL UP1, P2 ;  /* 0x0000000000ff7886 */ /* 0x000fe20001020000 */
[----:B------:R-:W-:Y:S01]  /*1ac0*/  UMOV UR4, 0x1 ;  /* 0x0000000100047882 */ /* 0x000fe20000000000 */
[----:B------:R-:W-:Y:S01]  /*1ad0*/  UIADD3 UR10, UPT, UPT, UR8, 0x9000, URZ ;  /* 0x00009000080a7890 */ /* 0x000fe2000fffe0ff */
[----:B------:R-:W-:Y:S01]  /*1ae0*/  IMAD R7, R12, 0x10, R7 ;  /* 0x000000100c077824 */ /* 0x000fe200078e0207 */
[----:B------:R-:W-:Y:S01]  /*1af0*/  VOTEU.ALL UP2, P2 ;  /* 0x0000000000ff7886 */ /* 0x000fe20001040000 */
[----:B------:R-:W-:-:S04]  /*1b00*/  @!UP1 UIADD3 UR6, UPT, UPT, -UR4, 0x100000, URZ ;  /* 0x0010000004069890 */ /* 0x000fc8000fffe1ff */
[----:B------:R-:W-:Y:S02]  /*1b10*/  @!UP1 USHF.L.U32 UR7, UR6, 0xb, URZ ;  /* 0x0000000b06079899 */ /* 0x000fe400080006ff */
[----:B------:R-:W-:Y:S01]  /*1b20*/  @!UP1 USHF.L.U32 UR6, UR6, 0x1, URZ ;  /* 0x0000000106069899 */ /* 0x000fe200080006ff */
[----:B------:R-:W-:Y:S01]  /*1b30*/  IMAD R5, R5, 0x1000, R6 ;  /* 0x0000100005057824 */ /* 0x000fe200078e0206 */
[----:B------:R-:W-:Y:S01]  /*1b40*/  STTM.x128 tmem[UR9], RZ ;  /* 0x000000ff000079ed */ /* 0x000fe200083c0009 */
[----:B------:R-:W1:Y:S02]  /*1b50*/  FENCE.VIEW.ASYNC.T ;  /* 0x00000000000073c6 */ /* 0x000e640000000200 */
[----:B-1----:R-:W-:Y:S01]  /*1b60*/  BAR.SYNC.DEFER_BLOCKING 0x0 ;  /* 0x0000000000007b1d */ /* 0x002fe20000010000 */
[----:B------:R-:W-:Y:S01]  /*1b70*/  LEA.HI.X.SX32 R35, R4, UR13, 0x1, P5 ;  /* 0x0000000d04237c11 */ /* 0x000fe2000a8f0eff */
[----:B------:R-:W-:Y:S01]  /*1b80*/  IMAD.SHL.U32 R41, R32, 0x8, RZ ;  /* 0x0000000820297824 */ /* 0x000fe200078e00ff */
[----:B------:R-:W-:-:S02]  /*1b90*/  LOP3.LUT R4, R7, 0xff, RZ, 0xc0, !PT ;  /* 0x000000ff07047812 */ /* 0x000fc400078ec0ff */
[----:B------:R-:W-:Y:S01]  /*1ba0*/  PRMT R154, RZ, 0x7610, R154 ;  /* 0x00007610ff9a7816 */ /* 0x000fe2000000009a */
[----:B------:R-:W-:Y:S01]  /*1bb0*/  IMAD.WIDE R38, R41, 0x2, R34 ;  /* 0x0000000229267825 */ /* 0x000fe200078e0222 */
[----:B------:R-:W-:Y:S01]  /*1bc0*/  LEA R36, P5, R135, UR12, 0x1 ;  /* 0x0000000c87247c11 */ /* 0x000fe2000f8a08ff */
[----:B------:R-:W1:Y:S01]  /*1bd0*/  LDCU UR5, c[0x0][0x3b0] ;  /* 0x00007600ff0577ac */ /* 0x000e620008000800 */
[----:B------:R-:W-:Y:S01]  /*1be0*/  PRMT R153, RZ, 0x7610, R153 ;  /* 0x00007610ff997816 */ /* 0x000fe20000000099 */
[----:B------:R-:W-:Y:S01]  /*1bf0*/  IMAD.IADD R4, R5, 0x1, R4 ;  /* 0x0000000105047824 */ /* 0x000fe200078e0204 */
[----:B------:R-:W-:Y:S01]  /*1c00*/  LEA.HI.X.SX32 R37, R135, UR13, 0x1, P5 ;  /* 0x0000000d87257c11 */ /* 0x000fe2000a8f0eff */
[----:B------:R-:W-:Y:S01]  /*1c10*/  IMAD R49, R32, 0x18, RZ ;  /* 0x0000001820317824 */ /* 0x000fe200078e02ff */
[----:B------:R-:W-:Y:S02]  /*1c20*/  PRMT R158, RZ, 0x7610, R158 ;  /* 0x00007610ff9e7816 */ /* 0x000fe4000000009e */
[----:B------:R-:W-:Y:S01]  /*1c30*/  PRMT R157, RZ, 0x7610, R157 ;  /* 0x00007610ff9d7816 */ /* 0x000fe2000000009d */
[----:B------:R-:W-:Y:S01]  /*1c40*/  IMAD.WIDE R40, R41, 0x2, R36 ;  /* 0x0000000229287825 */ /* 0x000fe200078e0224 */
[----:B------:R-:W-:-:S02]  /*1c50*/  LOP3.LUT R126, R4, 0xffff, RZ, 0xc0, !PT ;  /* 0x0000ffff047e7812 */ /* 0x000fc400078ec0ff */
[----:B------:R-:W-:Y:S01]  /*1c60*/  PRMT R156, RZ, 0x7610, R156 ;  /* 0x00007610ff9c7816 */ /* 0x000fe2000000009c */
[----:B------:R-:W-:Y:S01]  /*1c70*/  IMAD R53, R32, 0x9, RZ ;  /* 0x0000000920357824 */ /* 0x000fe200078e02ff */
[--C-:B------:R-:W-:Y:S02]  /*1c80*/  SHF.R.U32.HI R5, RZ, 0x7, R126.reuse ;  /* 0x00000007ff057819 */ /* 0x100fe4000001167e */
[----:B------:R-:W-:Y:S01]  /*1c90*/  PRMT R155, RZ, 0x7610, R155 ;  /* 0x00007610ff9b7816 */ /* 0x000fe2000000009b */
[----:B------:R-:W2:Y:S02]  /*1ca0*/  FENCE.VIEW.ASYNC.S ;  /* 0x00000000000073c6 */ /* 0x000ea40000000000 */
[----:B--2---:R-:W2:Y:S02]  /*1cb0*/  @!UP2 SYNCS.EXCH.64 URZ, [UR10], UR6 ;  /* 0x000000060affa5b2 */ /* 0x004ea40008000100 */
[----:B--2---:R-:W-:Y:S01]  /*1cc0*/  BAR.SYNC.DEFER_BLOCKING 0x0 ;  /* 0x0000000000007b1d */ /* 0x004fe20000010000 */
[----:B------:R-:W-:Y:S01]  /*1cd0*/  SHF.R.U32.HI R4, RZ, 0xf, R126 ;  /* 0x0000000fff047819 */ /* 0x000fe2000001167e */
[----:B------:R-:W-:-:S04]  /*1ce0*/  IMAD.WIDE R46, R49, 0x2, R34 ;  /* 0x00000002312e7825 */ /* 0x000fc800078e0222 */
[----:B------:R-:W-:Y:S01]  /*1cf0*/  IMAD.WIDE R48, R49, 0x2, R36 ;  /* 0x0000000231307825 */ /* 0x000fe200078e0224 */
[----:B------:R-:W-:Y:S02]  /*1d00*/  PRMT R161, RZ, 0x7610, R161 ;  /* 0x00007610ffa17816 */ /* 0x000fe400000000a1 */
[----:B------:R-:W-:Y:S01]  /*1d10*/  PRMT R160, RZ, 0x7610, R160 ;  /* 0x00007610ffa07816 */ /* 0x000fe200000000a0 */
[----:B------:R-:W-:-:S04]  /*1d20*/  IMAD.WIDE R50, R53, 0x2, R34 ;  /* 0x0000000235327825 */ /* 0x000fc800078e0222 */
[C---:B------:R-:W-:Y:S01]  /*1d30*/  IMAD.SHL.U32 R45, R32.reuse, 0x10, RZ ;  /* 0x00000010202d7824 */ /* 0x040fe200078e00ff */
[----:B------:R-:W-:Y:S02]  /*1d40*/  PRMT R159, RZ, 0x7610, R159 ;  /* 0x00007610ff9f7816 */ /* 0x000fe4000000009f */
[----:B------:R-:W-:Y:S01]  /*1d50*/  PRMT R152, RZ, 0x7610, R152 ;  /* 0x00007610ff987816 */ /* 0x000fe20000000098 */
[----:B------:R-:W-:Y:S01]  /*1d60*/  IMAD R57, R32, 0x11, RZ ;  /* 0x0000001120397824 */ /* 0x000fe200078e02ff */
[----:B------:R-:W-:Y:S01]  /*1d70*/  PRMT R163, RZ, 0x7610, R163 ;  /* 0x00007610ffa37816 */ /* 0x000fe200000000a3 */
[----:B------:R-:W-:Y:S01]  /*1d80*/  VIADD R6, R134, 0xfffffffd ;  /* 0xfffffffd86067836 */ /* 0x000fe20000000000 */
[----:B------:R-:W2:Y:S04]  /*1d90*/  @!P0 LDG.E.U16 R154, desc[UR20][R38.64] ;  /* 0x00000014269a8981 */ /* 0x000ea8000c1e1500 */
[----:B------:R-:W3:Y:S01]  /*1da0*/  @!P0 LDG.E.U16 R153, desc[UR20][R40.64] ;  /* 0x0000001428998981 */ /* 0x000ee2000c1e1500 */
[----:B------:R-:W-:-:S02]  /*1db0*/  LOP3.LUT P0, RZ, R5, 0x1, RZ, 0xc0, !PT ;  /* 0x0000000105ff7812 */ /* 0x000fc4000780c0ff */
[----:B------:R-:W-:Y:S01]  /*1dc0*/  SHF.R.U32.HI R5, RZ, 0xe, R126 ;  /* 0x0000000eff057819 */ /* 0x000fe2000001167e */
[----:B------:R-:W4:Y:S04]  /*1dd0*/  @!P4 LDG.E.U16 R158, desc[UR20][R34.64] ;  /* 0x00000014229ec981 */ /* 0x000f28000c1e1500 */
[----:B------:R-:W5:Y:S01]  /*1de0*/  @!P4 LDG.E.U16 R157, desc[UR20][R36.64] ;  /* 0x00000014249dc981 */ /* 0x000f62000c1e1500 */
[----:B------:R-:W-:Y:S01]  /*1df0*/  LOP3.LUT P4, RZ, R4, 0x1, RZ, 0xc0, !PT ;  /* 0x0000000104ff7812 */ /* 0x000fe2000788c0ff */
[----:B------:R-:W-:Y:S01]  /*1e00*/  IMAD.WIDE R52, R53, 0x2, R36 ;  /* 0x0000000235347825 */ /* 0x000fe200078e0224 */
[----:B------:R-:W-:Y:S01]  /*1e10*/  PRMT R162, RZ, 0x7610, R162 ;  /* 0x00007610ffa27816 */ /* 0x000fe200000000a2 */
[----:B------:R-:W2:Y:S01]  /*1e20*/  @!P6 LDG.E.U16 R161, desc[UR20][R50.64] ;  /* 0x0000001432a1e981 */ /* 0x000ea2000c1e1500 */
[----:B------:R-:W-:Y:S01]  /*1e30*/  PRMT R164, RZ, 0x7610, R164 ;  /* 0x00007610ffa47816 */ /* 0x000fe200000000a4 */
[----:B------:R-:W-:Y:S01]  /*1e40*/  IMAD.WIDE R42, R45, 0x2, R34 ;  /* 0x000000022d2a7825 */ /* 0x000fe200078e0222 */
[----:B------:R-:W-:Y:S01]  /*1e50*/  PRMT R167, RZ, 0x7610, R167 ;  /* 0x00007610ffa77816 */ /* 0x000fe200000000a7 */
[----:B------:R-:W2:Y:S01]  /*1e60*/  @P0 LDG.E.U16 R156, desc[UR20][R46.64] ;  /* 0x000000142e9c0981 */ /* 0x000ea2000c1e1500 */
[----:B------:R-:W-:-:S03]  /*1e70*/  ISETP.GE.U32.AND P5, PT, R6, 0x7fffffde, PT ;  /* 0x7fffffde0600780c */ /* 0x000fc60003fa6070 */
[----:B------:R-:W2:Y:S01]  /*1e80*/  @P0 LDG.E.U16 R155, desc[UR20][R48.64] ;  /* 0x00000014309b0981 */ /* 0x000ea2000c1e1500 */
[----:B------:R-:W-:Y:S02]  /*1e90*/  LOP3.LUT P0, RZ, R5, 0x1, RZ, 0xc0, !PT ;  /* 0x0000000105ff7812 */ /* 0x000fe4000780c0ff */
[----:B------:R-:W-:Y:S01]  /*1ea0*/  SHF.R.U32.HI R5, RZ, 0x6, R126 ;  /* 0x00000006ff057819 */ /* 0x000fe2000001167e */
[----:B------:R-:W-:Y:S01]  /*1eb0*/  IMAD.WIDE R44, R45, 0x2, R36 ;  /* 0x000000022d2c7825 */ /* 0x000fe200078e0224 */
[----:B------:R-:W2:Y:S02]  /*1ec0*/  @!P6 LDG.E.U16 R160, desc[UR20][R52.64] ;  /* 0x0000001434a0e981 */ /* 0x000ea4000c1e1500 */
[----:B------:R-:W-:Y:S01]  /*1ed0*/  LOP3.LUT P6, RZ, R5, 0x1, RZ, 0xc0, !PT ;  /* 0x0000000105ff7812 */ /* 0x000fe200078cc0ff */
[----:B------:R-:W-:Y:S01]  /*1ee0*/  VIADD R4, R134, 0xfffffff5 ;  /* 0xfffffff586047836 */ /* 0x000fe20000000000 */
[----:B------:R-:W2:Y:S01]  /*1ef0*/  @P4 LDG.E.U16 R159, desc[UR20][R42.64] ;  /* 0x000000142a9f4981 */ /* 0x000ea2000c1e1500 */
[----:B------:R-:W-:-:S02]  /*1f00*/  IMAD R61, R32, 0x19, RZ ;  /* 0x00000019203d7824 */ /* 0x000fc400078e02ff */
[C---:B------:R-:W-:Y:S01]  /*1f10*/  IMAD.WIDE R54, R57.reuse, 0x2, R34 ;  /* 0x0000000239367825 */ /* 0x040fe200078e0222 */
[----:B------:R-:W2:Y:S01]  /*1f20*/  @P4 LDG.E.U16 R152, desc[UR20][R44.64] ;  /* 0x000000142c984981 */ /* 0x000ea2000c1e1500 */
[----:B------:R-:W-:Y:S02]  /*1f30*/  ISETP.GE.U32.AND P4, PT, R4, 0x7fffffd6, PT ;  /* 0x7fffffd60400780c */ /* 0x000fe40003f86070 */
[----:B------:R-:W-:Y:S01]  /*1f40*/  IMAD.WIDE R56, R57, 0x2, R36 ;  /* 0x0000000239387825 */ /* 0x000fe200078e0224 */
[----:B------:R-:W2:Y:S03]  /*1f50*/  @P0 LDG.E.U16 R163, desc[UR20][R54.64] ;  /* 0x0000001436a30981 */ /* 0x000ea6000c1e1500 */
[----:B------:R-:W-:Y:S01]  /*1f60*/  VIADD R4, R134, 0xfffffffc ;  /* 0xfffffffc86047836 */ /* 0x000fe20000000000 */
[----:B------:R-:W2:Y:S01]  /*1f70*/  @P0 LDG.E.U16 R162, desc[UR20][R56.64] ;  /* 0x0000001438a20981 */ /* 0x000ea2000c1e1500 */
[----:B------:R-:W-:Y:S01]  /*1f80*/  IMAD.WIDE R58, R61, 0x2, R34 ;  /* 0x000000023d3a7825 */ /* 0x000fe200078e0222 */
[----:B------:R-:W-:-:S03]  /*1f90*/  PRMT R166, RZ, 0x7610, R166 ;  /* 0x00007610ffa67816 */ /* 0x000fc600000000a6 */
[----:B------:R-:W-:Y:S01]  /*1fa0*/  IMAD.WIDE R60, R61, 0x2, R36 ;  /* 0x000000023d3c7825 */ /* 0x000fe200078e0224 */
[----:B------:R-:W-:Y:S01]  /*1fb0*/  PRMT R165, RZ, 0x7610, R165 ;  /* 0x00007610ffa57816 */ /* 0x000fe200000000a5 */
[----:B------:R-:W2:Y:S02]  /*1fc0*/  @P6 LDG.E.U16 R164, desc[UR20][R58.64] ;  /* 0x000000143aa46981 */ /* 0x000ea4000c1e1500 */
[----:B------:R-:W-:Y:S02]  /*1fd0*/  IMAD R73, R32, 0xa, RZ ;  /* 0x0000000a20497824 */ /* 0x000fe400078e02ff */
[----:B------:R-:W-:Y:S01]  /*1fe0*/  VIADD R5, R134, 0xfffffff4 ;  /* 0xfffffff486057836 */ /* 0x000fe20000000000 */
[----:B------:R-:W-:Y:S01]  /*1ff0*/  ISETP.GE.U32.AND P0, PT, R4, 0x7fffffdd, PT ;  /* 0x7fffffdd0400780c */ /* 0x000fe20003f06070 */
[C---:B------:R-:W-:Y:S01]  /*2000*/  IMAD.WIDE R62, R32.reuse, 0x2, R34 ;  /* 0x00000002203e7825 */ /* 0x040fe200078e0222 */
[----:B------:R-:W-:Y:S01]  /*2010*/  PRMT R170, RZ, 0x7610, R170 ;  /* 0x00007610ffaa7816 */ /* 0x000fe200000000aa */
[----:B------:R-:W2:Y:S01]  /*2020*/  @P6 LDG.E.U16 R167, desc[UR20][R60.64] ;  /* 0x000000143ca76981 */ /* 0x000ea2000c1e1500 */
[----:B------:R-:W-:Y:S01]  /*2030*/  PRMT R171, RZ, 0x7610, R171 ;  /* 0x00007610ffab7816 */ /* 0x000fe200000000ab */
[C---:B------:R-:W-:Y:S01]  /*2040*/  IMAD.WIDE R64, R32.reuse, 0x2, R36 ;  /* 0x0000000220407825 */ /* 0x040fe200078e0224 */
[----:B------:R-:W-:Y:S01]  /*2050*/  ISETP.GE.U32.AND P6, PT, R5, 0x7fffffd5, PT ;  /* 0x7fffffd50500780c */ /* 0x000fe20003fc6070 */
[----:B------:R-:W2:Y:S02]  /*2060*/  @!P3 LDG.E.U16 R166, desc[UR20][R62.64] ;  /* 0x000000143ea6b981 */ /* 0x000ea4000c1e1500 */
[----:B------:R-:W-:-:S02]  /*2070*/  IMAD.SHL.U32 R69, R32, 0x2, RZ ;  /* 0x0000000220457824 */ /* 0x000fc400078e00ff */
[----:B------:R-:W-:Y:S02]  /*2080*/  VIADD R4, R134, 0xfffffffb ;  /* 0xfffffffb86047836 */ /* 0x000fe40000000000 */
[C---:B------:R-:W-:Y:S01]  /*2090*/  IMAD.WIDE R70, R73.reuse, 0x2, R34 ;  /* 0x0000000249467825 */ /* 0x040fe200078e0222 */
[----:B------:R-:W-:Y:S01]  /*20a0*/  PRMT R168, RZ, 0x7610, R168 ;  /* 0x00007610ffa87816 */ /* 0x000fe200000000a8 */
[----:B------:R-:W2:Y:S02]  /*20b0*/  @!P3 LDG.E.U16 R165, desc[UR20][R64.64] ;  /* 0x0000001440a5b981 */ /* 0x000ea4000c1e1500 */
[----:B------:R-:W-:Y:S01]  /*20c0*/  IMAD.WIDE R72, R73, 0x2, R36 ;  /* 0x0000000249487825 */ /* 0x000fe200078e0224 */
[----:B------:R-:W-:Y:S01]  /*20d0*/  PRMT R169, RZ, 0x7610, R169 ;  /* 0x00007610ffa97816 */ /* 0x000fe200000000a9 */
[----:B------:R-:W2:Y:S01]  /*20e0*/  @!P4 LDG.E.U16 R170, desc[UR20][R70.64] ;  /* 0x0000001446aac981 */ /* 0x000ea2000c1e1500 */
[----:B------:R-:W-:Y:S01]  /*20f0*/  SHF.R.U32.HI R5, RZ, 0x5, R126 ;  /* 0x00000005ff057819 */ /* 0x000fe2000001167e */
[C---:B------:R-:W-:Y:S01]  /*2100*/  IMAD.WIDE R66, R69.reuse, 0x2, R34 ;  /* 0x0000000245427825 */ /* 0x040fe200078e0222 */
[----:B------:R-:W-:Y:S01]  /*2110*/  ISETP.GE.U32.AND P3, PT, R4, 0x7fffffdc, PT ;  /* 0x7fffffdc0400780c */ /* 0x000fe20003f66070 */
[----:B------:R-:W2:Y:S02]  /*2120*/  @!P4 LDG.E.U16 R171, desc[UR20][R72.64] ;  /* 0x0000001448abc981 */ /* 0x000ea4000c1e1500 */
[----:B------:R-:W-:Y:S01]  /*2130*/  IMAD.WIDE R68, R69, 0x2, R36 ;  /* 0x0000000245447825 */ /* 0x000fe200078e0224 */
[----:B------:R-:W-:Y:S01]  /*2140*/  SHF.R.U32.HI R4, RZ, 0xd, R126 ;  /* 0x0000000dff047819 */ /* 0x000fe2000001167e */
[----:B------:R-:W2:Y:S01]  /*2150*/  @!P5 LDG.E.U16 R168, desc[UR20][R66.64] ;  /* 0x0000001442a8d981 */ /* 0x000ea2000c1e1500 */
[----:B------:R-:W-:Y:S01]  /*2160*/  LOP3.LUT P4, RZ, R5, 0x1, RZ, 0xc0, !PT ;  /* 0x0000000105ff7812 */ /* 0x000fe2000788c0ff */
[----:B------:R-:W-:-:S02]  /*2170*/  IMAD R81, R32, 0x1a, RZ ;  /* 0x0000001a20517824 */ /* 0x000fc400078e02ff */
[----:B------:R-:W2:Y:S01]  /*2180*/  @!P5 LDG.E.U16 R169, desc[UR20][R68.64] ;  /* 0x0000001444a9d981 */ /* 0x000ea2000c1e1500 */
[----:B------:R-:W-:Y:S01]  /*2190*/  LOP3.LUT P5, RZ, R4, 0x1, RZ, 0xc0, !PT ;  /* 0x0000000104ff7812 */ /* 0x000fe200078ac0ff */
[----:B------:R-:W-:Y:S01]  /*21a0*/  IMAD R77, R32, 0x12, RZ ;  /* 0x00000012204d7824 */ /* 0x000fe200078e02ff */
[----:B------:R-:W-:Y:S01]  /*21b0*/  PRMT R174, RZ, 0x7610, R174 ;  /* 0x00007610ffae7816 */ /* 0x000fe200000000ae */
[----:B------:R-:W-:Y:S01]  /*21c0*/  IMAD.WIDE R78, R81, 0x2, R34 ;  /* 0x00000002514e7825 */ /* 0x000fe200078e0222 */
[----:B------:R-:W-:-:S03]  /*21d0*/  PRMT R175, RZ, 0x7610, R175 ;  /* 0x00007610ffaf7816 */ /* 0x000fc600000000af */
[----:B------:R-:W-:Y:S01]  /*21e0*/  IMAD.WIDE R80, R81, 0x2, R36 ;  /* 0x0000000251507825 */ /* 0x000fe200078e0224 */
[----:B------:R-:W-:Y:S01]  /*21f0*/  PRMT R172, RZ, 0x7610, R172 ;  /* 0x00007610ffac7816 */ /* 0x000fe200000000ac */
[----:B------:R-:W2:Y:S02]  /*2200*/  @P4 LDG.E.U16 R174, desc[UR20][R78.64] ;  /* 0x000000144eae4981 */ /* 0x000ea4000c1e1500 */
[----:B------:R-:W-:Y:S01]  /*2210*/  IMAD R89, R32, 0xb, RZ ;  /* 0x0000000b20597824 */ /* 0x000fe200078e02ff */
[----:B------:R-:W-:Y:S01]  /*2220*/  PRMT R173, RZ, 0x7610, R173 ;  /* 0x00007610ffad7816 */ /* 0x000fe200000000ad */
[----:B------:R-:W-:Y:S01]  /*2230*/  VIADD R5, R134, 0xfffffffa ;  /* 0xfffffffa86057836 */ /* 0x000fe20000000000 */
[----:B------:R-:W-:Y:S01]  /*2240*/  PRMT R178, RZ, 0x7610, R178 ;  /* 0x00007610ffb27816 */ /* 0x000fe200000000b2 */
[C---:B------:R-:W-:Y:S01]  /*2250*/  IMAD.WIDE R74, R77.reuse, 0x2, R34 ;  /* 0x000000024d4a7825 */ /* 0x040fe200078e0222 */
[----:B------:R-:W-:Y:S01]  /*2260*/  PRMT R179, RZ, 0x7610, R179 ;  /* 0x00007610ffb37816 */ /* 0x000fe200000000b3 */
[----:B------:R-:W2:Y:S02]  /*2270*/  @P4 LDG.E.U16 R175, desc[UR20][R80.64] ;  /* 0x0000001450af4981 */ /* 0x000ea4000c1e1500 */
[----:B------:R-:W-:Y:S01]  /*2280*/  IMAD.WIDE R76, R77, 0x2, R36 ;  /* 0x000000024d4c7825 */ /* 0x000fe200078e0224 */
[----:B------:R-:W-:Y:S01]  /*2290*/  ISETP.GE.U32.AND P4, PT, R5, 0x7fffffdb, PT ;  /* 0x7fffffdb0500780c */ /* 0x000fe20003f86070 */
[----:B------:R-:W2:Y:S02]  /*22a0*/  @P5 LDG.E.U16 R172, desc[UR20][R74.64] ;  /* 0x000000144aac5981 */ /* 0x000ea4000c1e1500 */
[----:B------:R-:W-:-:S02]  /*22b0*/  IMAD R85, R32, 0x3, RZ ;  /* 0x0000000320557824 */ /* 0x000fc400078e02ff */
[----:B------:R-:W-:Y:S02]  /*22c0*/  VIADD R4, R134, 0xfffffff3 ;  /* 0xfffffff386047836 */ /* 0x000fe40000000000 */
[C---:B------:R-:W-:Y:S01]  /*22d0*/  IMAD.WIDE R86, R89.reuse, 0x2, R34 ;  /* 0x0000000259567825 */ /* 0x040fe200078e0222 */
[----:B------:R-:W-:Y:S01]  /*22e0*/  PRMT R176, RZ, 0x7610, R176 ;  /* 0x00007610ffb07816 */ /* 0x000fe200000000b0 */
[----:B------:R-:W2:Y:S02]  /*22f0*/  @P5 LDG.E.U16 R173, desc[UR20][R76.64] ;  /* 0x000000144cad5981 */ /* 0x000ea4000c1e1500 */
        /* <DEDUP_REMOVED lines=9> */
[----:B------:R-:W3:Y:S01]  /*2390*/  @!P0 LDG.E.U16 R176, desc[UR20][R82.64] ;  /* 0x0000001452b08981 */ /* 0x000ee2000c1e1500 */
[----:B------:R-:W-:Y:S01]  /*23a0*/  LOP3.LUT P6, RZ, R5, 0x1, RZ, 0xc0, !PT ;  /* 0x0000000105ff7812 */ /* 0x000fe200078cc0ff */
[----:B------:R-:W-:-:S02]  /*23b0*/  IMAD R97, R32, 0x1b, RZ ;  /* 0x0000001b20617824 */ /* 0x000fc400078e02ff */
[----:B------:R-:W3:Y:S01]  /*23c0*/  @!P0 LDG.E.U16 R177, desc[UR20][R84.64] ;  /* 0x0000001454b18981 */ /* 0x000ee2000c1e1500 */
[----:B------:R-:W-:Y:S01]  /*23d0*/  LOP3.LUT P0, RZ, R4, 0x1, RZ, 0xc0, !PT ;  /* 0x0000000104ff7812 */ /* 0x000fe2000780c0ff */
[----:B------:R-:W-:Y:S01]  /*23e0*/  IMAD R93, R32, 0x13, RZ ;  /* 0x00000013205d7824 */ /* 0x000fe200078e02ff */
[----:B------:R-:W-:Y:S01]  /*23f0*/  PRMT R182, RZ, 0x7610, R182 ;  /* 0x00007610ffb67816 */ /* 0x000fe200000000b6 */
[----:B------:R-:W-:Y:S01]  /*2400*/  IMAD.WIDE R94, R97, 0x2, R34 ;  /* 0x00000002615e7825 */ /* 0x000fe200078e0222 */
[----:B------:R-:W-:-:S03]  /*2410*/  PRMT R181, RZ, 0x7610, R181 ;  /* 0x00007610ffb57816 */ /* 0x000fc600000000b5 */
[----:B------:R-:W-:Y:S01]  /*2420*/  IMAD.WIDE R96, R97, 0x2, R36 ;  /* 0x0000000261607825 */ /* 0x000fe200078e0224 */
[----:B------:R-:W-:Y:S01]  /*2430*/  PRMT R180, RZ, 0x7610, R180 ;  /* 0x00007610ffb47816 */ /* 0x000fe200000000b4 */
[----:B------:R-:W4:Y:S02]  /*2440*/  @P6 LDG.E.U16 R182, desc[UR20][R94.64] ;  /* 0x000000145eb66981 */ /* 0x000f24000c1e1500 */
[----:B------:R-:W-:Y:S01]  /*2450*/  IMAD R105, R32, 0xc, RZ ;  /* 0x0000000c20697824 */ /* 0x000fe200078e02ff */
[----:B------:R-:W-:Y:S01]  /*2460*/  PRMT R183, RZ, 0x7610, R183 ;  /* 0x00007610ffb77816 */ /* 0x000fe200000000b7 */
[----:B------:R-:W-:Y:S01]  /*2470*/  VIADD R5, R134, 0xfffffff9 ;  /* 0xfffffff986057836 */ /* 0x000fe20000000000 */
[----:B------:R-:W-:Y:S01]  /*2480*/  PRMT R187, RZ, 0x7610, R187 ;  /* 0x00007610ffbb7816 */ /* 0x000fe200000000bb */
[C---:B------:R-:W-:Y:S01]  /*2490*/  IMAD.WIDE R90, R93.reuse, 0x2, R34 ;  /* 0x000000025d5a7825 */ /* 0x040fe200078e0222 */
[----:B------:R-:W-:Y:S01]  /*24a0*/  PRMT R184, RZ, 0x7610, R184 ;  /* 0x00007610ffb87816 */ /* 0x000fe200000000b8 */
[----:B------:R-:W5:Y:S02]  /*24b0*/  @P6 LDG.E.U16 R181, desc[UR20][R96.64] ;  /* 0x0000001460b56981 */ /* 0x000f64000c1e1500 */
[----:B------:R-:W-:Y:S01]  /*24c0*/  IMAD.WIDE R92, R93, 0x2, R36 ;  /* 0x000000025d5c7825 */ /* 0x000fe200078e0224 */
[----:B------:R-:W-:Y:S01]  /*24d0*/  ISETP.GE.U32.AND P6, PT, R5, 0x7fffffda, PT ;  /* 0x7fffffda0500780c */ /* 0x000fe20003fc6070 */
[----:B------:R-:W5:Y:S02]  /*24e0*/  @P0 LDG.E.U16 R180, desc[UR20][R90.64] ;  /* 0x000000145ab40981 */ /* 0x000f64000c1e1500 */
[----:B------:R-:W-:-:S02]  /*24f0*/  IMAD.SHL.U32 R101, R32, 0x4, RZ ;  /* 0x0000000420657824 */ /* 0x000fc400078e00ff */
[----:B------:R-:W-:Y:S02]  /*2500*/  VIADD R4, R134, 0xfffffff2 ;  /* 0xfffffff286047836 */ /* 0x000fe40000000000 */
[C---:B------:R-:W-:Y:S01]  /*2510*/  IMAD.WIDE R102, R105.reuse, 0x2, R34 ;  /* 0x0000000269667825 */ /* 0x040fe200078e0222 */
[----:B------:R-:W-:Y:S01]  /*2520*/  PRMT R185, RZ, 0x7610, R185 ;  /* 0x00007610ffb97816 */ /* 0x000fe200000000b9 */
[----:B------:R-:W5:Y:S02]  /*2530*/  @P0 LDG.E.U16 R183, desc[UR20][R92.64] ;  /* 0x000000145cb70981 */ /* 0x000f64000c1e1500 */
[----:B------:R-:W-:Y:S01]  /*2540*/  IMAD.WIDE R104, R105, 0x2, R36 ;  /* 0x0000000269687825 */ /* 0x000fe200078e0224 */
[----:B------:R-:W-:Y:S01]  /*2550*/  PRMT R186, RZ, 0x7610, R186 ;  /* 0x00007610ffba7816 */ /* 0x000fe200000000ba */
[----:B------:R-:W5:Y:S01]  /*2560*/  @!P5 LDG.E.U16 R187, desc[UR20][R102.64] ;  /* 0x0000001466bbd981 */ /* 0x000f62000c1e1500 */
[----:B------:R-:W-:Y:S01]  /*2570*/  SHF.R.U32.HI R5, RZ, 0x3, R126 ;  /* 0x00000003ff057819 */ /* 0x000fe2000001167e */
[C---:B------:R-:W-:Y:S01]  /*2580*/  IMAD.WIDE R98, R101.reuse, 0x2, R34 ;  /* 0x0000000265627825 */ /* 0x040fe200078e0222 */
[----:B------:R-:W-:Y:S01]  /*2590*/  ISETP.GE.U32.AND P0, PT, R4, 0x7fffffd3, PT ;  /* 0x7fffffd30400780c */ /* 0x000fe20003f06070 */
[----:B------:R-:W5:Y:S02]  /*25a0*/  @!P5 LDG.E.U16 R184, desc[UR20][R104.64] ;  /* 0x0000001468b8d981 */ /* 0x000f64000c1e1500 */
[----:B------:R-:W-:Y:S01]  /*25b0*/  IMAD.WIDE R100, R101, 0x2, R36 ;  /* 0x0000000265647825 */ /* 0x000fe200078e0224 */
[----:B------:R-:W-:Y:S01]  /*25c0*/  SHF.R.U32.HI R4, RZ, 0xb, R126 ;  /* 0x0000000bff047819 */ /* 0x000fe2000001167e */
[----:B------:R-:W5:Y:S01]  /*25d0*/  @!P3 LDG.E.U16 R185, desc[UR20][R98.64] ;  /* 0x0000001462b9b981 */ /* 0x000f62000c1e1500 */
[----:B------:R-:W-:Y:S01]  /*25e0*/  LOP3.LUT P5, RZ, R5, 0x1, RZ, 0xc0, !PT ;  /* 0x0000000105ff7812 */ /* 0x000fe200078ac0ff */
[----:B------:R-:W-:-:S02]  /*25f0*/  IMAD R113, R32, 0x1c, RZ ;  /* 0x0000001c20717824 */ /* 0x000fc400078e02ff */
[----:B------:R-:W5:Y:S01]  /*2600*/  @!P3 LDG.E.U16 R186, desc[UR20][R100.64] ;  /* 0x0000001464bab981 */ /* 0x000f62000c1e1500 */
[----:B------:R-:W-:Y:S01]  /*2610*/  LOP3.LUT P3, RZ, R4, 0x1, RZ, 0xc0, !PT ;  /* 0x0000000104ff7812 */ /* 0x000fe2000786c0ff */
[----:B------:R-:W-:Y:S01]  /*2620*/  IMAD R109, R32, 0x14, RZ ;  /* 0x00000014206d7824 */ /* 0x000fe200078e02ff */
[----:B------:R-:W-:Y:S01]  /*2630*/  PRMT R190, RZ, 0x7610, R190 ;  /* 0x00007610ffbe7816 */ /* 0x000fe200000000be */
[----:B------:R-:W-:Y:S01]  /*2640*/  IMAD.WIDE R110, R113, 0x2, R34 ;  /* 0x00000002716e7825 */ /* 0x000fe200078e0222 */
[----:B------:R-:W-:-:S03]  /*2650*/  PRMT R189, RZ, 0x7610, R189 ;  /* 0x00007610ffbd7816 */ /* 0x000fc600000000bd */
[----:B------:R-:W-:Y:S01]  /*2660*/  IMAD.WIDE R112, R113, 0x2, R36 ;  /* 0x0000000271707825 */ /* 0x000fe200078e0224 */
[----:B------:R-:W-:Y:S01]  /*2670*/  PRMT R188, RZ, 0x7610, R188 ;  /* 0x00007610ffbc7816 */ /* 0x000fe200000000bc */
[----:B------:R-:W5:Y:S02]  /*2680*/  @P5 LDG.E.U16 R190, desc[UR20][R110.64] ;  /* 0x000000146ebe5981 */ /* 0x000f64000c1e1500 */
        /* <DEDUP_REMOVED lines=10> */
[----:B------:R-:W-:-:S02]  /*2730*/  IMAD R29, R32, 0x5, RZ ;  /* 0x00000005201d7824 */ /* 0x000fc400078e02ff */
        /* <DEDUP_REMOVED lines=27> */
[C---:B------:R-:W-:Y:S01]  /*28f0*/  IMAD.WIDE R22, R21.reuse, 0x2, R34 ;  /* 0x0000000215167825 */ /* 0x040fe200078e0222 */
[----:B------:R-:W-:Y:S01]  /*2900*/  SHF.R.U32.HI R5, RZ, 0x9, R126 ;  /* 0x00000009ff057819 */ /* 0x000fe2000001167e */
[----:B------:R-:W5:Y:S01]  /*2910*/  @P0 LDG.E.U16 R197, desc[UR20][R16.64] ;  /* 0x0000001410c50981 */ /* 0x000f62000c1e1500 */
[----:B------:R-:W-:Y:S01]  /*2920*/  PRMT R202, RZ, 0x7610, R202 ;  /* 0x00007610ffca7816 */ /* 0x000fe200000000ca */
[----:B------:R-:W-:Y:S01]  /*2930*/  IMAD.WIDE R20, R21, 0x2, R36 ;  /* 0x0000000215147825 */ /* 0x000fe200078e0224 */
[----:B------:R-:W-:Y:S01]  /*2940*/  PRMT R201, RZ, 0x7610, R201 ;  /* 0x00007610ffc97816 */ /* 0x000fe200000000c9 */
[----:B------:R-:W5:Y:S01]  /*2950*/  @P4 LDG.E.U16 R196, desc[UR20][R22.64] ;  /* 0x0000001416c44981 */ /* 0x000f62000c1e1500 */
[----:B------:R-:W-:Y:S01]  /*2960*/  LOP3.LUT R200, R150, 0x1f, RZ, 0xc0, !PT ;  /* 0x0000001f96c87812 */ /* 0x000fe200078ec0ff */
[----:B------:R-:W-:-:S02]  /*2970*/  VIADD R4, R134, 0xfffffff0 ;  /* 0xfffffff086047836 */ /* 0x000fc40000000000 */
[----:B------:R-:W-:Y:S02]  /*2980*/  IMAD R13, R32, 0x6, RZ ;  /* 0x00000006200d7824 */ /* 0x000fe400078e02ff */
[----:B------:R-:W-:Y:S01]  /*2990*/  IMAD.WIDE R10, R9, 0x2, R34 ;  /* 0x00000002090a7825 */ /* 0x000fe200078e0222 */
[----:B------:R-:W-:Y:S01]  /*29a0*/  LOP3.LUT P0, RZ, R5, 0x1, RZ, 0xc0, !PT ;  /* 0x0000000105ff7812 */ /* 0x000fe2000780c0ff */
[----:B------:R-:W5:Y:S02]  /*29b0*/  @P4 LDG.E.U16 R199, desc[UR20][R20.64] ;  /* 0x0000001414c74981 */ /* 0x000f64000c1e1500 */
[----:B0-----:R-:W-:Y:S01]  /*29c0*/  IMAD.WIDE R8, R9, 0x2, R36 ;  /* 0x0000000209087825 */ /* 0x001fe200078e0224 */
[----:B------:R-:W-:Y:S01]  /*29d0*/  SHF.R.U32.HI R5, RZ, 0x1, R126 ;  /* 0x00000001ff057819 */ /* 0x000fe2000001167e */
[----:B------:R-:W5:Y:S01]  /*29e0*/  @!P3 LDG.E.U16 R202, desc[UR20][R10.64] ;  /* 0x000000140acab981 */ /* 0x000f62000c1e1500 */
[----:B------:R-:W-:Y:S01]  /*29f0*/  PRMT R204, RZ, 0x7610, R204 ;  /* 0x00007610ffcc7816 */ /* 0x000fe200000000cc */
[C---:B------:R-:W-:Y:S01]  /*2a00*/  IMAD.WIDE R14, R13.reuse, 0x2, R34 ;  /* 0x000000020d0e7825 */ /* 0x040fe200078e0222 */
[----:B------:R-:W-:Y:S01]  /*2a10*/  PRMT R203, RZ, 0x7610, R203 ;  /* 0x00007610ffcb7816 */ /* 0x000fe200000000cb */
[----:B------:R-:W5:Y:S01]  /*2a20*/  @!P3 LDG.E.U16 R201, desc[UR20][R8.64] ;  /* 0x0000001408c9b981 */ /* 0x000f62000c1e1500 */
[----:B------:R-:W-:Y:S01]  /*2a30*/  ISETP.GE.U32.AND P4, PT, R4, 0x7fffffd1, PT ;  /* 0x7fffffd10400780c */ /* 0x000fe20003f86070 */
[----:B------:R-:W-:Y:S01]  /*2a40*/  IMAD.WIDE R12, R13, 0x2, R36 ;  /* 0x000000020d0c7825 */ /* 0x000fe200078e0224 */
[----:B------:R-:W-:Y:S01]  /*2a50*/  LOP3.LUT P3, RZ, R5, 0x1, RZ, 0xc0, !PT ;  /* 0x0000000105ff7812 */ /* 0x000fe2000786c0ff */
[----:B------:R-:W5:Y:S02]  /*2a60*/  @!P6 LDG.E.U16 R204, desc[UR20][R14.64] ;  /* 0x000000140ecce981 */ /* 0x000f64000c1e1500 */
[----:B------:R-:W-:-:S02]  /*2a70*/  IMAD R4, R200, R33, RZ ;  /* 0x00000021c8047224 */ /* 0x000fc400078e02ff */
[----:B------:R-:W5:Y:S01]  /*2a80*/  @!P6 LDG.E.U16 R203, desc[UR20][R12.64] ;  /* 0x000000140ccbe981 */ /* 0x000f62000c1e1500 */
[----:B------:R-:W-:Y:S02]  /*2a90*/  IMAD R125, R32, 0x1e, RZ ;  /* 0x0000001e207d7824 */ /* 0x000fe400078e02ff */
[----:B------:R-:W-:Y:S01]  /*2aa0*/  LEA R138, P6, R4, UR14, 0x1 ;  /* 0x0000000e048a7c11 */ /* 0x000fe2000f8c08ff */
[----:B-1----:R-:W-:Y:S01]  /*2ab0*/  IMAD R124, R114, UR5, RZ ;  /* 0x00000005727c7c24 */ /* 0x002fe2000f8e02ff */
[----:B------:R-:W-:Y:S01]  /*2ac0*/  PRMT R206, RZ, 0x7610, R206 ;  /* 0x00007610ffce7816 */ /* 0x000fe200000000ce */
[----:B------:R-:W-:Y:S01]  /*2ad0*/  IMAD R127, R115, UR5, RZ ;  /* 0x00000005737f7c24 */ /* 0x000fe2000f8e02ff */
[----:B------:R-:W-:Y:S01]  /*2ae0*/  PRMT R209, RZ, 0x7610, R209 ;  /* 0x00007610ffd17816 */ /* 0x000fe200000000d1 */
[----:B------:R-:W-:Y:S01]  /*2af0*/  IMAD.WIDE R116, R125, 0x2, R34 ;  /* 0x000000027d747825 */ /* 0x000fe200078e0222 */
[----:B------:R-:W-:-:S03]  /*2b00*/  LEA.HI.X.SX32 R140, R4, UR15, 0x1, P6 ;  /* 0x0000000f048c7c11 */ /* 0x000fc6000b0f0eff */
[----:B------:R-:W-:Y:S01]  /*2b10*/  IMAD.WIDE R114, R125, 0x2, R36 ;  /* 0x000000027d727825 */ /* 0x000fe200078e0224 */
[----:B------:R-:W5:Y:S03]  /*2b20*/  @P3 LDG.E.U16 R206, desc[UR20][R116.64] ;  /* 0x0000001474ce3981 */ /* 0x000f66000c1e1500 */
[----:B------:R-:W-:Y:S01]  /*2b30*/  IMAD R125, R118, UR5, RZ ;  /* 0x00000005767d7c24 */ /* 0x000fe2000f8e02ff */
[----:B------:R-:W-:Y:S01]  /*2b40*/  LEA R118, P6, R124, R138, 0x1 ;  /* 0x0000008a7c767211 */ /* 0x000fe200078c08ff */
[----:B------:R-:W-:Y:S01]  /*2b50*/  IMAD R135, R119, UR5, RZ ;  /* 0x0000000577877c24 */ /* 0x000fe2000f8e02ff */
[----:B------:R-:W5:Y:S01]  /*2b60*/  @P3 LDG.E.U16 R209, desc[UR20][R114.64] ;  /* 0x0000001472d13981 */ /* 0x000f62000c1e1500 */
[----:B------:R-:W-:Y:S01]  /*2b70*/  IMAD R131, R120, UR5, RZ ;  /* 0x0000000578837c24 */ /* 0x000fe2000f8e02ff */
[----:B------:R-:W-:Y:S01]  /*2b80*/  LEA.HI.X.SX32 R119, R124, R140, 0x1, P6 ;  /* 0x0000008c7c777211 */ /* 0x000fe200030f0eff */
[----:B------:R-:W-:Y:S01]  /*2b90*/  IMAD R128, R121, UR5, RZ ;  /* 0x0000000579807c24 */ /* 0x000fe2000f8e02ff */
[-C--:B------:R-:W-:Y:S01]  /*2ba0*/  LEA R120, P3, R127, R138.reuse, 0x1 ;  /* 0x0000008a7f787211 */ /* 0x080fe200078608ff */
[----:B------:R-:W-:Y:S01]  /*2bb0*/  IMAD R129, R122, UR5, RZ ;  /* 0x000000057a817c24 */ /* 0x000fe2000f8e02ff */
[----:B------:R-:W-:Y:S01]  /*2bc0*/  LEA R124, P6, R125, R138, 0x1 ;  /* 0x0000008a7d7c7211 */ /* 0x000fe200078c08ff */
[----:B------:R-:W-:Y:S01]  /*2bd0*/  IMAD R5, R32, 0x16, RZ ;  /* 0x0000001620057824 */ /* 0x000fe200078e02ff */
[----:B------:R-:W-:-:S02]  /*2be0*/  LEA.HI.X.SX32 R121, R127, R140, 0x1, P3 ;  /* 0x0000008c7f797211 */ /* 0x000fc400018f0eff */
[----:B------:R-:W-:Y:S01]  /*2bf0*/  LEA.HI.X.SX32 R125, R125, R140, 0x1, P6 ;  /* 0x0000008c7d7d7211 */ /* 0x000fe200030f0eff */
[C---:B------:R-:W-:Y:S01]  /*2c00*/  IMAD.WIDE R6, R5.reuse, 0x2, R34 ;  /* 0x0000000205067825 */ /* 0x040fe200078e0222 */
[----:B------:R-:W-:Y:S02]  /*2c10*/  PRMT R205, RZ, 0x7610, R205 ;  /* 0x00007610ffcd7816 */ /* 0x000fe400000000cd */
[----:B------:R-:W-:Y:S01]  /*2c20*/  PRMT R207, RZ, 0x7610, R207 ;  /* 0x00007610ffcf7816 */ /* 0x000fe200000000cf */
[----:B------:R-:W-:Y:S01]  /*2c30*/  IMAD.WIDE R4, R5, 0x2, R36 ;  /* 0x0000000205047825 */ /* 0x000fe200078e0224 */
[-C--:B------:R-:W-:Y:S02]  /*2c40*/  LEA R122, P3, R128, R138.reuse, 0x1 ;  /* 0x0000008a807a7211 */ /* 0x080fe400078608ff */
[----:B------:R-:W-:Y:S01]  /*2c50*/  LEA R132, P6, R129, R138, 0x1 ;  /* 0x0000008a81847211 */ /* 0x000fe200078c08ff */
[----:B------:R-:W-:Y:S01]  /*2c60*/  VIADD R208, R134, 0x1f ;  /* 0x0000001f86d07836 */ /* 0x000fe20000000000 */
[----:B------:R-:W5:Y:S01]  /*2c70*/  @P0 LDG.E.U16 R205, desc[UR20][R6.64] ;  /* 0x0000001406cd0981 */ /* 0x000f62000c1e1500 */
[----:B------:R-:W-:Y:S01]  /*2c80*/  IMAD R127, R123, UR5, RZ ;  /* 0x000000057b7f7c24 */ /* 0x000fe2000f8e02ff */
[----:B------:R-:W-:-:S02]  /*2c90*/  LEA.HI.X.SX32 R123, R128, R140, 0x1, P3 ;  /* 0x0000008c807b7211 */ /* 0x000fc400018f0eff */
[----:B------:R-:W-:Y:S01]  /*2ca0*/  LEA.HI.X.SX32 R133, R129, R140, 0x1, P6 ;  /* 0x0000008c81857211 */ /* 0x000fe200030f0eff */
[----:B------:R-:W5:Y:S01]  /*2cb0*/  @P0 LDG.E.U16 R207, desc[UR20][R4.64] ;  /* 0x0000001404cf0981 */ /* 0x000f62000c1e1500 */
[-C--:B------:R-:W-:Y:S02]  /*2cc0*/  LEA R128, P6, R135, R138.reuse, 0x1 ;  /* 0x0000008a87807211 */ /* 0x080fe400078c08ff */
[----:B------:R-:W-:Y:S02]  /*2cd0*/  SHF.R.U32.HI R136, RZ, 0x8, R126 ;  /* 0x00000008ff887819 */ /* 0x000fe4000001167e */
[----:B------:R-:W-:Y:S02]  /*2ce0*/  ISETP.GT.AND P0, PT, R208, 0x1f, PT ;  /* 0x0000001fd000780c */ /* 0x000fe40003f04270 */
[----:B------:R-:W-:Y:S02]  /*2cf0*/  LEA R130, P3, R131, R138, 0x1 ;  /* 0x0000008a83827211 */ /* 0x000fe400078608ff */
[----:B------:R-:W-:-:S02]  /*2d00*/  LEA.HI.X.SX32 R129, R135, R140, 0x1, P6 ;  /* 0x0000008c87817211 */ /* 0x000fc400030f0eff */
[----:B------:R-:W-:Y:S02]  /*2d10*/  LOP3.LUT P6, RZ, R136, 0x1, RZ, 0xc0, !PT ;  /* 0x0000000188ff7812 */ /* 0x000fe400078cc0ff */
[----:B------:R-:W-:Y:S01]  /*2d20*/  ISETP.LT.AND P0, PT, R200, R134, P0 ;  /* 0x00000086c800720c */ /* 0x000fe20000701270 */
[C---:B------:R-:W-:Y:S01]  /*2d30*/  IMAD R141, R32.reuse, 0x7, RZ ;  /* 0x00000007208d7824 */ /* 0x040fe200078e02ff */
[----:B------:R-:W-:Y:S01]  /*2d40*/  LEA.HI.X.SX32 R131, R131, R140, 0x1, P3 ;  /* 0x0000008c83837211 */ /* 0x000fe200018f0eff */
[C---:B------:R-:W-:Y:S01]  /*2d50*/  IMAD R139, R32.reuse, 0xf, RZ ;  /* 0x0000000f208b7824 */ /* 0x040fe200078e02ff */
[C---:B------:R-:W-:Y:S01]  /*2d60*/  LEA R126, P3, R127.reuse, R138, 0x1 ;  /* 0x0000008a7f7e7211 */ /* 0x040fe200078608ff */
[C---:B------:R-:W-:Y:S02]  /*2d70*/  IMAD R137, R32.reuse, 0x17, RZ ;  /* 0x0000001720897824 */ /* 0x040fe400078e02ff */
[----:B------:R-:W-:Y:S01]  /*2d80*/  IMAD R135, R32, 0x1f, RZ ;  /* 0x0000001f20877824 */ /* 0x000fe200078e02ff */
[----:B------:R-:W-:Y:S01]  /*2d90*/  LEA.HI.X.SX32 R127, R127, R140, 0x1, P3 ;  /* 0x0000008c7f7f7211 */ /* 0x000fe200018f0eff */
[----:B------:R-:W-:Y:S01]  /*2da0*/  IMAD.WIDE R148, R141, 0x2, R34 ;  /* 0x000000028d947825 */ /* 0x000fe200078e0222 */
[----:B------:R-:W-:-:S02]  /*2db0*/  PRMT R212, RZ, 0x7610, R212 ;  /* 0x00007610ffd47816 */ /* 0x000fc400000000d4 */
[----:B------:R-:W-:Y:S01]  /*2dc0*/  PRMT R214, RZ, 0x7610, R214 ;  /* 0x00007610ffd67816 */ /* 0x000fe200000000d6 */
[----:B------:R-:W-:Y:S01]  /*2dd0*/  IMAD.WIDE R146, R139, 0x2, R34 ;  /* 0x000000028b927825 */ /* 0x000fe200078e0222 */
[----:B------:R-:W-:Y:S02]  /*2de0*/  PRMT R216, RZ, 0x7610, R216 ;  /* 0x00007610ffd87816 */ /* 0x000fe400000000d8 */
[----:B------:R-:W-:Y:S01]  /*2df0*/  PRMT R218, RZ, 0x7610, R218 ;  /* 0x00007610ffda7816 */ /* 0x000fe200000000da */
[----:B------:R-:W-:Y:S01]  /*2e00*/  IMAD.WIDE R144, R137, 0x2, R34 ;  /* 0x0000000289907825 */ /* 0x000fe200078e0222 */
[----:B------:R-:W-:Y:S01]  /*2e10*/  PRMT R220, RZ, 0x7610, R220 ;  /* 0x00007610ffdc7816 */ /* 0x000fe200000000dc */
[----:B------:R-:W5:Y:S01]  /*2e20*/  @!P5 LDG.E.U16 R212, desc[UR20][R148.64] ;  /* 0x0000001494d4d981 */ /* 0x000f62000c1e1500 */
[----:B------:R-:W-:Y:S01]  /*2e30*/  PRMT R222, RZ, 0x7610, R222 ;  /* 0x00007610ffde7816 */ /* 0x000fe200000000de */
[----:B------:R-:W-:Y:S01]  /*2e40*/  IMAD.WIDE R142, R135, 0x2, R34 ;  /* 0x00000002878e7825 */ /* 0x000fe200078e0222 */
[----:B------:R-:W-:Y:S01]  /*2e50*/  PRMT R224, RZ, 0x7610, R224 ;  /* 0x00007610ffe07816 */ /* 0x000fe200000000e0 */
[----:B------:R-:W5:Y:S01]  /*2e60*/  @!P4 LDG.E.U16 R216, desc[UR20][R146.64] ;  /* 0x0000001492d8c981 */ /* 0x000f62000c1e1500 */
[----:B------:R-:W-:Y:S01]  /*2e70*/  PRMT R226, RZ, 0x7610, R226 ;  /* 0x00007610ffe27816 */ /* 0x000fe200000000e2 */
[----:B------:R-:W-:Y:S01]  /*2e80*/  IMAD.WIDE R140, R141, 0x2, R36 ;  /* 0x000000028d8c7825 */ /* 0x000fe200078e0224 */
[----:B------:R-:W-:Y:S01]  /*2e90*/  PRMT R213, RZ, 0x7610, R213 ;  /* 0x00007610ffd57816 */ /* 0x000fe200000000d5 */
[----:B------:R-:W5:Y:S01]  /*2ea0*/  @P6 LDG.E.U16 R220, desc[UR20][R144.64] ;  /* 0x0000001490dc6981 */ /* 0x000f62000c1e1500 */
        /* <DEDUP_REMOVED lines=12> */
[----:B------:R-:W-:-:S03]  /*2f70*/  PRMT R227, RZ, 0x7610, R227 ;  /* 0x00007610ffe37816 */ /* 0x000fc600000000e3 */
[----:B------:R-:W5:Y:S04]  /*2f80*/  @!P1 LDG.E.U16 R224, desc[UR20][R142.64] ;  /* 0x000000148ee09981 */ /* 0x000f68000c1e1500 */
[----:B------:R-:W5:Y:S04]  /*2f90*/  @!P1 LDG.E.U16 R226, desc[UR20][R134.64] ;  /* 0x0000001486e29981 */ /* 0x000f68000c1e1500 */
[----:B------:R-:W5:Y:S04]  /*2fa0*/  @P0 LDG.E.U16 R213, desc[UR20][R118.64] ;  /* 0x0000001476d50981 */ /* 0x000f68000c1e1500 */
[----:B------:R-:W5:Y:S04]  /*2fb0*/  @P0 LDG.E.U16 R217, desc[UR20][R124.64] ;  /* 0x000000147cd90981 */ /* 0x000f68000c1e1500 */
[----:B------:R-:W5:Y:S04]  /*2fc0*/  @P0 LDG.E.U16 R221, desc[UR20][R132.64] ;  /* 0x0000001484dd0981 */ /* 0x000f68000c1e1500 */
[----:B------:R-:W5:Y:S04]  /*2fd0*/  @P0 LDG.E.U16 R225, desc[UR20][R128.64] ;  /* 0x0000001480e10981 */ /* 0x000f68000c1e1500 */
[----:B------:R-:W5:Y:S04]  /*2fe0*/  @P0 LDG.E.U16 R215, desc[UR20][R120.64] ;  /* 0x0000001478d70981 */ /* 0x000f68000c1e1500 */
[----:B------:R-:W5:Y:S04]  /*2ff0*/  @P0 LDG.E.U16 R219, desc[UR20][R122.64] ;  /* 0x000000147adb0981 */ /* 0x000f68000c1e1500 */
[----:B------:R-:W5:Y:S04]  /*3000*/  @P0 LDG.E.U16 R223, desc[UR20][R130.64] ;  /* 0x0000001482df0981 */ /* 0x000f68000c1e1500 */
[----:B------:R-:W5:Y:S01]  /*3010*/  @P0 LDG.E.U16 R227, desc[UR20][R126.64] ;  /* 0x000000147ee30981 */ /* 0x000f62000c1e1500 */
[----:B------:R-:W-:Y:S01]  /*3020*/  IMAD.SHL.U32 R211, R150, 0x2, RZ ;  /* 0x0000000296d37824 */ /* 0x000fe200078e00ff */
[----:B------:R-:W-:-:S04]  /*3030*/  @!UP1 UIADD3 UR4, UPT, UPT, -UR4, 0x100000, URZ ;  /* 0x0010000004049890 */ /* 0x000fc8000fffe1ff */
[----:B------:R-:W-:Y:S02]  /*3040*/  @!UP1 USHF.L.U32 UR5, UR4, 0xb, URZ ;  /* 0x0000000b04059899 */ /* 0x000fe400080006ff */
[----:B------:R-:W-:Y:S01]  /*3050*/  @!UP1 USHF.L.U32 UR4, UR4, 0x1, URZ ;  /* 0x0000000104049899 */ /* 0x000fe200080006ff */
[----:B------:R-:W-:Y:S02]  /*3060*/  SHF.R.S32.HI R228, RZ, 0x6, R150 ;  /* 0x00000006ffe47819 */ /* 0x000fe40000011496 */
[----:B------:R-:W-:Y:S02]  /*3070*/  LOP3.LUT R150, R150, 0x40, RZ, 0xc0, !PT ;  /* 0x0000004096967812 */ /* 0x000fe400078ec0ff */
[----:B------:R-:W-:Y:S01]  /*3080*/  LOP3.LUT R211, R211, 0x7e, RZ, 0xc0, !PT ;  /* 0x0000007ed3d37812 */ /* 0x000fe200078ec0ff */
[----:B------:R-:W-:Y:S01]  /*3090*/  VOTEU.ALL UP1, P2 ;  /* 0x0000000000ff7886 */ /* 0x000fe20001020000 */
[----:B------:R-:W-:-:S03]  /*30a0*/  SGXT R228, R228, 0x1 ;  /* 0x00000001e4e4781a */ /* 0x000fc60000000200 */
[----:B------:R-:W-:Y:S01]  /*30b0*/  IMAD R150, R150, 0x40, R211 ;  /* 0x0000004096967824 */ /* 0x000fe200078e02d3 */
[----:B------:R-:W-:Y:S01]  /*30c0*/  LOP3.LUT P0, RZ, R210, UR11, RZ, 0xfc, !PT ;  /* 0x0000000bd2ff7c12 */ /* 0x000fe2000f80fcff */
[----:B------:R0:W1:Y:S01]  /*30d0*/  @!UP1 SYNCS.EXCH.64 URZ, [UR8+0x9008], UR4 ;  /* 0x0090080408ff95b2 */ /* 0x0000620008000100 */
[----:B------:R-:W-:Y:S02]  /*30e0*/  LOP3.LUT R210, R211, 0x90, R228, 0x78, !PT ;  /* 0x00000090d3d27812 */ /* 0x000fe400078e78e4 */
[----:B--2---:R2:W-:Y:S01]  /*30f0*/  STS.U16 [R150+UR8+0x400], R154 ;  /* 0x0004009a96007988 */ /* 0x0045e20008000408 */
[----:B------:R-:W-:-:S03]  /*3100*/  LOP3.LUT R211, R150, 0x10, RZ, 0x3c, !PT ;  /* 0x0000001096d37812 */ /* 0x000fc600078e3cff */
[----:B------:R0:W-:Y:S04]  /*3110*/  STS.U16 [R150+UR8+0x2800], R152 ;  /* 0x0028009896007988 */ /* 0x0001e80008000408 */
[----:B---3--:R3:W-:Y:S01]  /*3120*/  STS.U16 [R150+UR8+0x2400], R153 ;  /* 0x0024009996007988 */ /* 0x0087e20008000408 */
[----:B--2---:R-:W-:-:S03]  /*3130*/  LOP3.LUT R154, R150, 0x20, RZ, 0x3c, !PT ;  /* 0x00000020969a7812 */ /* 0x004fc600078e3cff */
[----:B------:R2:W-:Y:S01]  /*3140*/  STS.U16 [R150+UR8+0x2c00], R155 ;  /* 0x002c009b96007988 */ /* 0x0005e20008000408 */
[----:B0-----:R-:W-:-:S03]  /*3150*/  LOP3.LUT R152, R150, 0x30, RZ, 0x3c, !PT ;  /* 0x0000003096987812 */ /* 0x001fc600078e3cff */
[----:B----4-:R-:W-:Y:S01]  /*3160*/  STS.U16 [R150+UR8], R158 ;  /* 0x0000009e96007988 */ /* 0x010fe20008000408 */
[----:B---3--:R-:W-:-:S03]  /*3170*/  LOP3.LUT R153, R150, 0x40, RZ, 0x3c, !PT ;  /* 0x0000004096997812 */ /* 0x008fc600078e3cff */
[----:B-----5:R0:W-:Y:S01]  /*3180*/  STS.U16 [R150+UR8+0x2000], R157 ;  /* 0x0020009d96007988 */ /* 0x0201e20008000408 */
[----:B--2---:R-:W-:-:S03]  /*3190*/  LOP3.LUT R155, R150, 0x50, RZ, 0x3c, !PT ;  /* 0x00000050969b7812 */ /* 0x004fc600078e3cff */
[----:B------:R-:W-:Y:S04]  /*31a0*/  STS.U16 [R150+UR8+0x800], R159 ;  /* 0x0008009f96007988 */ /* 0x000fe80008000408 */
[----:B------:R2:W-:Y:S01]  /*31b0*/  STS.U16 [R150+UR8+0xc00], R156 ;  /* 0x000c009c96007988 */ /* 0x0005e20008000408 */
[----:B0-----:R-:W-:-:S03]  /*31c0*/  LOP3.LUT R157, R150, 0x70, RZ, 0x3c, !PT ;  /* 0x00000070969d7812 */ /* 0x001fc600078e3cff */
[----:B------:R0:W-:Y:S01]  /*31d0*/  STS.U16 [R211+UR8+0x480], R161 ;  /* 0x000480a1d3007988 */ /* 0x0001e20008000408 */
[----:B------:R-:W-:-:S03]  /*31e0*/  LOP3.LUT R158, R210, 0x20, RZ, 0x3c, !PT ;  /* 0x00000020d29e7812 */ /* 0x000fc600078e3cff */
[----:B------:R0:W-:Y:S01]  /*31f0*/  STS.U16 [R211+UR8+0x2480], R160 ;  /* 0x002480a0d3007988 */ /* 0x0001e20008000408 */
[----:B--2---:R-:W-:-:S03]  /*3200*/  LOP3.LUT R156, R150, 0x60, RZ, 0x3c, !PT ;  /* 0x00000060969c7812 */ /* 0x004fc600078e3cff */
[----:B------:R0:W-:Y:S04]  /*3210*/  STS.U16 [R211+UR8+0x880], R163 ;  /* 0x000880a3d3007988 */ /* 0x0001e80008000408 */
        /* <DEDUP_REMOVED lines=60> */
[----:B------:R0:W-:Y:S01]  /*35e0*/  STS.U16 [R158+UR8+0x8700], R227 ;  /* 0x008700e39e007988 */ /* 0x0001e20008000408 */
[----:B-1----:R1:W-:Y:S06]  /*35f0*/  MEMBAR.ALL.CTA ;  /* 0x0000000000007992 */ /* 0x0023ec0000008000 */
[----:B-1----:R-:W1:Y:S01]  /*3600*/  FENCE.VIEW.ASYNC.S ;  /* 0x00000000000073c6 */ /* 0x002e620000000000 */
[----:B------:R-:W-:Y:S01]  /*3610*/  SHF.R.S32.HI R159, RZ, 0x1f, R208 ;  /* 0x0000001fff9f7819 */ /* 0x000fe200000114d0 */
[----:B------:R-:W-:-:S03]  /*3620*/  UIADD3 UR4, UPT, UPT, UR8, 0x4000, URZ ;  /* 0x0000400008047890 */ /* 0x000fc6000fffe0ff */
[----:B------:R-:W-:Y:S01]  /*3630*/  LEA.HI R159, R159, R208, RZ, 0x5 ;  /* 0x000000d09f9f7211 */ /* 0x000fe200078f28ff */
[----:B------:R-:W-:Y:S01]  /*3640*/  USHF.R.U32.HI UR4, URZ, 0x4, UR4 ;  /* 0x00000004ff047899 */ /* 0x000fe20008011604 */
[----:B-1----:R-:W-:Y:S01]  /*3650*/  BAR.SYNC.DEFER_BLOCKING 0x0 ;  /* 0x0000000000007b1d */ /* 0x002fe20000010000 */
[----:B------:R-:W-:Y:S02]  /*3660*/  ISETP.LT.OR P1, PT, R208, 0x20, P0 ;  /* 0x00000020d000780c */ /* 0x000fe40000721670 */
[----:B------:R-:W-:Y:S01]  /*3670*/  SHF.R.S32.HI R159, RZ, 0x5, R159 ;  /* 0x00000005ff9f7819 */ /* 0x000fe2000001149f */
[----:B------:R-:W-:-:S03]  /*3680*/  USGXT.U32 UR11, UR4, 0xe ;  /* 0x0000000e040b789a */ /* 0x000fc60008000000 */
[----:B------:R-:W-:Y:S01]  /*3690*/  VIMNMX R159, PT, PT, R159, 0x1, !PT ;  /* 0x000000019f9f7848 */ /* 0x000fe20007fe0100 */
[----:B------:R-:W-:Y:S01]  /*36a0*/  UIADD3 UR16, UP1, UPT, UR11, 0x1000080, URZ ;  /* 0x010000800b107890 */ /* 0x000fe2000ff3e0ff */
[----:B------:R-:W-:-:S03]  /*36b0*/  UMOV UR4, URZ ;  /* 0x000000ff00047c82 */ /* 0x000fc60008000000 */
[----:B------:R-:W-:Y:S01]  /*36c0*/  VIADD R159, R159, 0xffffffff ;  /* 0xffffffff9f9f7836 */ /* 0x000fe20000000000 */
[----:B------:R-:W-:Y:S01]  /*36d0*/  UIADD3.X UR17, UPT, UPT, UR4, 0x40004040, URZ, UP1, !UPT ;  /* 0x4000404004117890 */ /* 0x000fe20008ffe4ff */
[----:B------:R-:W-:-:S00]  /*36e0*/  MEMBAR.ALL.CTA ;  /* 0x0000000000007992 */ /* 0x000fc00000008000 */
[----:B------:R-:W-:Y:S06]  /*36f0*/  MEMBAR.ALL.GPU ;  /* 0x0000000000007992 */ /* 0x000fec000000a000 */
[----:B------:R-:W-:-:S00]  /*3700*/  ERRBAR ;  /* 0x00000000000079ab */ /* 0x000fc00000000000 */
[----:B------:R-:W-:Y:S08]  /*3710*/  CGAERRBAR ;  /* 0x00000000000075ab */ /* 0x000ff00000000000 */
[----:B------:R-:W-:Y:S01]  /*3720*/  UCGABAR_ARV ;  /* 0x00000000000079c7 */ /* 0x000fe20008000000 */
[----:B------:R-:W-:-:S05]  /*3730*/  ISETP.NE.U32.AND P3, PT, R159, RZ, PT ;  /* 0x000000ff9f00720c */ /* 0x000fca0003f65070 */
[----:B------:R-:W-:Y:S01]  /*3740*/  UCGABAR_WAIT ;  /* 0x0000000000007dc7 */ /* 0x000fe20008000000 */
[----:B------:R-:W-:Y:S01]  /*3750*/  CCTL.IVALL ;  /* 0x00000000ff00798f */ /* 0x000fe20002000000 */
[----:B0-----:R-:W-:Y:S06]  /*3760*/  @P1 BRA `(.L_x_12) ;  /* 0x0000000000841947 */ /* 0x001fec0003800000 */
[----:B------:R-:W-:Y:S02]  /*3770*/  USHF.R.U32.HI UR12, URZ, 0x4, UR8 ;  /* 0x00000004ff0c7899 */ /* 0x000fe40008011608 */
[----:B------:R-:W-:Y:S02]  /*3780*/  UIADD3 UR4, UPT, UPT, UR8, 0x8000, URZ ;  /* 0x0000800008047890 */ /* 0x000fe4000fffe0ff */
[----:B------:R-:W-:Y:S02]  /*3790*/  USGXT.U32 UR12, UR12, 0xe ;  /* 0x0000000e0c0c789a */ /* 0x000fe40008000000 */
[----:B------:R-:W-:Y:S02]  /*37a0*/  USHF.R.U32.HI UR4, URZ, 0x4, UR4 ;  /* 0x00000004ff047899 */ /* 0x000fe40008011604 */
[----:B------:R-:W-:Y:S01]  /*37b0*/  UIADD3 UR24, UP1, UPT, UR12, 0x1000080, URZ ;  /* 0x010000800c187890 */ /* 0x000fe2000ff3e0ff */
[----:B------:R-:W-:Y:S01]  /*37c0*/  UMOV UR5, URZ ;  /* 0x000000ff00057c82 */ /* 0x000fe20008000000 */
[----:B------:R-:W-:-:S02]  /*37d0*/  USGXT.U32 UR4, UR4, 0xe ;  /* 0x0000000e0404789a */ /* 0x000fc40008000000 */
[----:B------:R-:W-:Y:S01]  /*37e0*/  UIADD3.X UR25, UPT, UPT, UR5, 0x40004040, URZ, UP1, !UPT ;  /* 0x4000404005197890 */ /* 0x000fe20008ffe4ff */
[----:B------:R-:W-:Y:S01]  /*37f0*/  UMOV UR6, 0xfffffffe ;  /* 0xfffffffe00067882 */ /* 0x000fe20000000000 */
[----:B------:R-:W-:Y:S01]  /*3800*/  UMOV UR7, 0x7fffbfdf ;  /* 0x7fffbfdf00077882 */ /* 0x000fe20000000000 */
[----:B------:R-:W-:Y:S02]  /*3810*/  ULOP3.LUT UR12, UR12, 0x1000000, URZ, 0xfc, !UPT ;  /* 0x010000000c0c7892 */ /* 0x000fe4000f8efcff */
[----:B------:R-:W-:Y:S02]  /*3820*/  UIADD3.64 UR6, UPT, UPT, UR4, -UR6, URZ ;  /* 0x8000000604067297 */ /* 0x000fe4000fffe0ff */
[----:B------:R-:W-:Y:S02]  /*3830*/  UIADD3 UR18, UPT, UPT, UR19, 0x40, URZ ;  /* 0x0000004013127890 */ /* 0x000fe4000fffe0ff */
[----:B------:R-:W-:Y:S02]  /*3840*/  UIADD3.64 UR14, UPT, UPT, UR24, 0x180, URZ ;  /* 0x00000180180e7897 */ /* 0x000fe4000fffe0ff */
[----:B------:R-:W-:-:S02]  /*3850*/  UIADD3 UR32, UPT, UPT, UR19, 0x40, URZ ;  /* 0x0000004013207890 */ /* 0x000fc4000fffe0ff */
[----:B------:R-:W-:Y:S01]  /*3860*/  UIADD3.64 UR22, UPT, UPT, UR24, 0x200, URZ ;  /* 0x0000020018167897 */ /* 0x000fe2000fffe0ff */
[----:B------:R-:W-:Y:S01]  /*3870*/  UMOV UR26, 0x0 ;  /* 0x00000000001a7882 */ /* 0x000fe20000000000 */
[----:B------:R-:W-:Y:S01]  /*3880*/  UMOV UR27, 0x10108490 ;  /* 0x10108490001b7882 */ /* 0x000fe20000000000 */
[----:B------:R-:W-:Y:S01]  /*3890*/  UMOV UR5, 0x80004020 ;  /* 0x8000402000057882 */ /* 0x000fe20000000000 */
[----:B------:R-:W-:Y:S01]  /*38a0*/  UMOV UR13, 0x40004040 ;  /* 0x40004040000d7882 */ /* 0x000fe20000000000 */
[----:B------:R-:W-:Y:S01]  /*38b0*/  UMOV UR28, 0x0 ;  /* 0x00000000001c7882 */ /* 0x000fe20000000000 */
[----:B------:R-:W-:Y:S01]  /*38c0*/  UMOV UR29, 0x10108490 ;  /* 0x10108490001d7882 */ /* 0x000fe20000000000 */
[----:B------:R-:W-:Y:S01]  /*38d0*/  UMOV UR30, 0x0 ;  /* 0x00000000001e7882 */ /* 0x000fe20000000000 */
[----:B------:R-:W-:Y:S01]  /*38e0*/  UMOV UR31, 0x10108490 ;  /* 0x10108490001f7882 */ /* 0x000fe20000000000 */
[----:B------:R0:W-:Y:S01]  /*38f0*/  UTCHMMA.2CTA gdesc[UR12], gdesc[UR4], tmem[UR19], tmem[UR26], idesc[UR27], !UPT ;  /* 0x00ff1a040c0075ea */ /* 0x0001e2000fa00013 */
[----:B------:R-:W-:Y:S01]  /*3900*/  UMOV UR34, 0x0 ;  /* 0x0000000000227882 */ /* 0x000fe20000000000 */
[----:B------:R-:W-:Y:S01]  /*3910*/  UMOV UR35, 0x10108490 ;  /* 0x1010849000237882 */ /* 0x000fe20000000000 */
[----:B------:R0:W-:Y:S01]  /*3920*/  UTCHMMA.2CTA gdesc[UR24], gdesc[UR6], tmem[UR19], tmem[UR28], idesc[UR29], UPT ;  /* 0x00ff1c06180075ea */ /* 0x0001e2000ba00013 */
[----:B------:R-:W-:Y:S01]  /*3930*/  UMOV UR33, 0x3 ;  /* 0x0000000300217882 */ /* 0x000fe20000000000 */
[----:B------:R0:W-:Y:S01]  /*3940*/  UTCHMMA.2CTA gdesc[UR14], gdesc[UR4], tmem[UR18], tmem[UR30], idesc[UR31], !UPT ;  /* 0x00ff1e040e0075ea */ /* 0x0001e2000fa00012 */
[----:B------:R0:W-:Y:S01]  /*3950*/  UTCHMMA.2CTA gdesc[UR22], gdesc[UR6], tmem[UR32], tmem[UR34], idesc[UR35], UPT ;  /* 0x00ff2206160075ea */ /* 0x0001e2000ba00020 */
[----:B------:R0:W-:Y:S01]  /*3960*/  UTCBAR.2CTA.MULTICAST [UR10], URZ, UR33 ;  /* 0x000000ff0a0073e9 */ /* 0x0001e20008200821 */
[----:B------:R-:W-:Y:S01]  /*3970*/  NOP ;  /* 0x0000000000007918 */ /* 0x000fe20000000000 */
.L_x_12:
[----:B0-----:R-:W-:Y:S01]  /*3980*/  UMOV UR4, URZ ;  /* 0x000000ff00047c82 */ /* 0x001fe20008000000 */
[----:B------:R-:W-:Y:S02]  /*3990*/  IMAD.SHL.U32 R241, R32, 0x20, RZ ;  /* 0x0000002020f17824 */ /* 0x000fe400078e00ff */
[----:B------:R-:W-:Y:S01]  /*39a0*/  IMAD.SHL.U32 R243, R33, 0x20, RZ ;  /* 0x0000002021f37824 */ /* 0x000fe200078e00ff */
[----:B------:R-:W-:Y:S06]  /*39b0*/  @!P3 BRA `(.L_x_13) ;  /* 0x0000001400f8b947 */ /* 0x000fec0003800000 */
[----:B------:R-:W-:Y:S01]  /*39c0*/  UIADD3 UR5, UPT, UPT, UR8, 0x8800, URZ ;  /* 0x0000880008057890 */ /* 0x000fe2000fffe0ff */
[----:B------:R-:W-:Y:S01]  /*39d0*/  UMOV UR12, 0xfffffffe ;  /* 0xfffffffe000c7882 */ /* 0x000fe20000000000 */
[----:B------:R-:W-:Y:S02]  /*39e0*/  UMOV UR13, 0x7fffbfdf ;  /* 0x7fffbfdf000d7882 */ /* 0x000fe40000000000 */
[----:B------:R-:W-:Y:S01]  /*39f0*/  USHF.R.U32.HI UR5, URZ, 0x4, UR5 ;  /* 0x00000004ff057899 */ /* 0x000fe20008011605 */
[----:B------:R-:W-:Y:S01]  /*3a00*/  UMOV UR7, URZ ;  /* 0x000000ff00077c82 */ /* 0x000fe20008000000 */
[----:B------:R-:W-:Y:S02]  /*3a10*/  ULOP3.LUT UR18, UR11, 0x1000000, URZ, 0xfc, !UPT ;  /* 0x010000000b127892 */ /* 0x000fe4000f8efcff */
[----:B------:R-:W-:Y:S02]  /*3a20*/  USGXT.U32 UR6, UR5, 0xe ;  /* 0x0000000e0506789a */ /* 0x000fe40008000000 */
[----:B------:R-:W-:-:S02]  /*3a30*/  UIADD3.64 UR22, UPT, UPT, UR16, 0x180, URZ ;  /* 0x0000018010167897 */ /* 0x000fc4000fffe0ff */
[----:B------:R-:W-:Y:S02]  /*3a40*/  UIADD3.64 UR12, UPT, UPT, UR6, -UR12, URZ ;  /* 0x8000000c060c7297 */ /* 0x000fe4000fffe0ff */
[----:B------:R-:W-:Y:S01]  /*3a50*/  UIADD3.64 UR24, UPT, UPT, UR16, 0x200, URZ ;  /* 0x0000020010187897 */ /* 0x000fe2000fffe0ff */
[----:B------:R-:W-:Y:S01]  /*3a60*/  UMOV UR11, 0x1 ;  /* 0x00000001000b7882 */ /* 0x000fe20000000000 */
[----:B------:R-:W-:Y:S01]  /*3a70*/  UMOV UR5, URZ ;  /* 0x000000ff00057c82 */ /* 0x000fe20008000000 */
[----:B------:R-:W-:-:S09]  /*3a80*/  UMOV UR7, 0x80004020 ;  /* 0x8000402000077882 */ /* 0x000fd20000000000 */
.L_x_16:
[----:B------:R-:W-:Y:S01]  /*3a90*/  USHF.L.U32 UR4, UR4, 0x1f, URZ ;  /* 0x0000001f04047899 */ /* 0x000fe200080006ff */
[----:B------:R-:W-:-:S04]  /*3aa0*/  IMAD.WIDE R128, R243, 0x2, R128 ;  /* 0x00000002f3807825 */ /* 0x000fc800078e0280 */
[----:B------:R-:W-:-:S04]  /*3ab0*/  IMAD.WIDE R130, R243, 0x2, R130 ;  /* 0x00000002f3827825 */ /* 0x000fc800078e0282 */
[----:B------:R-:W-:-:S04]  /*3ac0*/  IMAD.U32 R32, RZ, RZ, UR4 ;  /* 0x00000004ff207e24 */ /* 0x000fc8000f8e00ff */
[----:B------:R-:W0:Y:S02]  /*3ad0*/  SYNCS.PHASECHK.TRANS64.TRYWAIT P1, [UR10], R32 ;  /* 0x00000020ff0075a7 */ /* 0x000e24000802110a */
[----:B0-----:R-:W-:Y:S05]  /*3ae0*/  @!P1 BRA `(.L_x_14) ;  /* 0x0000004400e49947 */ /* 0x001fea0003800000 */
.L_x_24:
[----:B------:R-:W-:Y:S01]  /*3af0*/  ISETP.GT.AND P4, PT, R151, RZ, PT ;  /* 0x000000ff9700720c */ /* 0x000fe20003f84270 */
[----:B------:R-:W-:Y:S01]  /*3b00*/  IMAD.WIDE R68, R241, 0x2, R68 ;  /* 0x00000002f1447825 */ /* 0x000fe200078e0244 */
[----:B------:R-:W-:Y:S02]  /*3b10*/  ISETP.GT.AND P6, PT, R151, 0x2, PT ;  /* 0x000000029700780c */ /* 0x000fe40003fc4270 */
[----:B------:R-:W-:Y:S01]  /*3b20*/  PRMT R33, RZ, 0x7610, R33 ;  /* 0x00007610ff217816 */ /* 0x000fe20000000021 */
[C---:B------:R-:W-:Y:S01]  /*3b30*/  IMAD.WIDE R66, R241.reuse, 0x2, R66 ;  /* 0x00000002f1427825 */ /* 0x040fe200078e0242 */
[----:B------:R-:W-:Y:S02]  /*3b40*/  PRMT R161, RZ, 0x7610, R161 ;  /* 0x00007610ffa17816 */ /* 0x000fe400000000a1 */
[----:B------:R-:W-:Y:S01]  /*3b50*/  PRMT R163, RZ, 0x7610, R163 ;  /* 0x00007610ffa37816 */ /* 0x000fe200000000a3 */
[----:B------:R-:W-:Y:S01]  /*3b60*/  IMAD.WIDE R36, R241, 0x2, R36 ;  /* 0x00000002f1247825 */ /* 0x000fe200078e0224 */
[----:B------:R-:W-:-:S02]  /*3b70*/  PRMT R165, RZ, 0x7610, R165 ;  /* 0x00007610ffa57816 */ /* 0x000fc400000000a5 */
[----:B------:R-:W-:Y:S01]  /*3b80*/  ISETP.GT.AND P5, PT, R151, 0x1, PT ;  /* 0x000000019700780c */ /* 0x000fe20003fa4270 */
[----:B------:R-:W-:Y:S01]  /*3b90*/  IMAD.WIDE R34, R241, 0x2, R34 ;  /* 0x00000002f1227825 */ /* 0x000fe200078e0222 */
[----:B------:R-:W2:Y:S01]  /*3ba0*/  @P4 LDG.E.U16 R161, desc[UR20][R36.64] ;  /* 0x0000001424a14981 */ /* 0x000ea2000c1e1500 */
[C---:B------:R-:W-:Y:S02]  /*3bb0*/  ISETP.GT.AND P1, PT, R151.reuse, 0x3, PT ;  /* 0x000000039700780c */ /* 0x040fe40003f24270 */
[C---:B------:R-:W-:Y:S01]  /*3bc0*/  ISETP.GT.AND P3, PT, R151.reuse, 0x4, PT ;  /* 0x000000049700780c */ /* 0x040fe20003f64270 */
[----:B------:R-:W3:Y:S01]  /*3bd0*/  @P4 LDG.E.U16 R33, desc[UR20][R34.64] ;  /* 0x0000001422214981 */ /* 0x000ee2000c1e1500 */
[----:B------:R-:W-:Y:S01]  /*3be0*/  ISETP.GT.AND P4, PT, R151, 0x5, PT ;  /* 0x000000059700780c */ /* 0x000fe20003f84270 */
[C---:B------:R-:W-:Y:S01]  /*3bf0*/  IMAD.WIDE R140, R241.reuse, 0x2, R140 ;  /* 0x00000002f18c7825 */ /* 0x040fe200078e028c */
[----:B------:R-:W-:Y:S01]  /*3c00*/  PRMT R32, RZ, 0x7610, R32 ;  /* 0x00007610ff207816 */ /* 0x000fe20000000020 */
[----:B------:R-:W4:Y:S01]  /*3c10*/  @P6 LDG.E.U16 R163, desc[UR20][R66.64] ;  /* 0x0000001442a36981 */ /* 0x000f22000c1e1500 */
[----:B------:R-:W-:Y:S01]  /*3c20*/  PRMT R160, RZ, 0x7610, R160 ;  /* 0x00007610ffa07816 */ /* 0x000fe200000000a0 */
[----:B------:R-:W-:-:S02]  /*3c30*/  IMAD.WIDE R148, R241, 0x2, R148 ;  /* 0x00000002f1947825 */ /* 0x000fc400078e0294 */
[----:B------:R-:W5:Y:S01]  /*3c40*/  @P6 LDG.E.U16 R165, desc[UR20][R68.64] ;  /* 0x0000001444a56981 */ /* 0x000f62000c1e1500 */
[----:B------:R-:W-:Y:S01]  /*3c50*/  ISETP.GT.AND P6, PT, R151, 0x7, PT ;  /* 0x000000079700780c */ /* 0x000fe20003fc4270 */
[C---:B------:R-:W-:Y:S01]  /*3c60*/  IMAD.WIDE R28, R241.reuse, 0x2, R28 ;  /* 0x00000002f11c7825 */ /* 0x040fe200078e021c */
[----:B------:R-:W-:Y:S02]  /*3c70*/  PRMT R167, RZ, 0x7610, R167 ;  /* 0x00007610ffa77816 */ /* 0x000fe400000000a7 */
[----:B------:R-:W-:Y:S01]  /*3c80*/  PRMT R169, RZ, 0x7610, R169 ;  /* 0x00007610ffa97816 */ /* 0x000fe200000000a9 */
[C---:B------:R-:W-:Y:S01]  /*3c90*/  IMAD.WIDE R30, R241.reuse, 0x2, R30 ;  /* 0x00000002f11e7825 */ /* 0x040fe200078e021e */
[----:B------:R-:W-:Y:S02]  /*3ca0*/  PRMT R162, RZ, 0x7610, R162 ;  /* 0x00007610ffa27816 */ /* 0x000fe400000000a2 */
[----:B------:R-:W-:Y:S01]  /*3cb0*/  PRMT R164, RZ, 0x7610, R164 ;  /* 0x00007610ffa47816 */ /* 0x000fe200000000a4 */
[----:B------:R-:W-:Y:S01]  /*3cc0*/  IMAD.WIDE R100, R241, 0x2, R100 ;  /* 0x00000002f1647825 */ /* 0x000fe200078e0264 */
[----:B------:R-:W-:-:S02]  /*3cd0*/  PRMT R166, RZ, 0x7610, R166 ;  /* 0x00007610ffa67816 */ /* 0x000fc400000000a6 */
[----:B------:R-:W-:Y:S01]  /*3ce0*/  PRMT R168, RZ, 0x7610, R168 ;  /* 0x00007610ffa87816 */ /* 0x000fe200000000a8 */
[C---:B------:R-:W-:Y:S01]  /*3cf0*/  IMAD.WIDE R98, R241.reuse, 0x2, R98 ;  /* 0x00000002f1627825 */ /* 0x040fe200078e0262 */
[----:B------:R-:W-:Y:S01]  /*3d00*/  PRMT R170, RZ, 0x7610, R170 ;  /* 0x00007610ffaa7816 */ /* 0x000fe200000000aa */
[----:B------:R-:W2:Y:S01]  /*3d10*/  @P3 LDG.E.U16 R164, desc[UR20][R100.64] ;  /* 0x0000001464a43981 */ /* 0x000ea2000c1e1500 */
[----:B------:R-:W-:Y:S01]  /*3d20*/  PRMT R172, RZ, 0x7610, R172 ;  /* 0x00007610ffac7816 */ /* 0x000fe200000000ac */
[C---:B------:R-:W-:Y:S02]  /*3d30*/  IMAD.WIDE R84, R241.reuse, 0x2, R84 ;  /* 0x00000002f1547825 */ /* 0x040fe400078e0254 */
[----:B------:R-:W2:Y:S02]  /*3d40*/  @P3 LDG.E.U16 R162, desc[UR20][R98.64] ;  /* 0x0000001462a23981 */ /* 0x000ea4000c1e1500 */
[----:B------:R-:W-:-:S04]  /*3d50*/  IMAD.WIDE R82, R241, 0x2, R82 ;  /* 0x00000002f1527825 */ /* 0x000fc800078e0252 */
[C---:B------:R-:W-:Y:S01]  /*3d60*/  IMAD.WIDE R64, R241.reuse, 0x2, R64 ;  /* 0x00000002f1407825 */ /* 0x040fe200078e0240 */
[----:B------:R-:W2:Y:S03]  /*3d70*/  @P1 LDG.E.U16 R167, desc[UR20][R82.64] ;  /* 0x0000001452a71981 */ /* 0x000ea6000c1e1500 */
[----:B------:R-:W-:Y:S01]  /*3d80*/  IMAD.WIDE R62, R241, 0x2, R62 ;  /* 0x00000002f13e7825 */ /* 0x000fe200078e023e */
[----:B------:R-:W2:Y:S01]  /*3d90*/  @P5 LDG.E.U16 R160, desc[UR20][R64.64] ;  /* 0x0000001440a05981 */ /* 0x000ea2000c1e1500 */
[----:B------:R-:W-:Y:S02]  /*3da0*/  ISETP.GT.AND P3, PT, R151, 0x9, PT ;  /* 0x000000099700780c */ /* 0x000fe40003f64270 */
[----:B------:R-:W-:Y:S01]  /*3db0*/  IMAD.WIDE R104, R241, 0x2, R104 ;  /* 0x00000002f1687825 */ /* 0x000fe200078e0268 */
[----:B------:R-:W2:Y:S01]  /*3dc0*/  @P5 LDG.E.U16 R32, desc[UR20][R62.64] ;  /* 0x000000143e205981 */ /* 0x000ea2000c1e1500 */
[----:B------:R-:W-:-:S02]  /*3dd0*/  ISETP.GT.AND P5, PT, R151, 0x6, PT ;  /* 0x000000069700780c */ /* 0x000fc40003fa4270 */
[----:B------:R-:W-:Y:S01]  /*3de0*/  IMAD.WIDE R102, R241, 0x2, R102 ;  /* 0x00000002f1667825 */ /* 0x000fe200078e0266 */
[----:B------:R-:W2:Y:S01]  /*3df0*/  @P1 LDG.E.U16 R169, desc[UR20][R84.64] ;  /* 0x0000001454a91981 */ /* 0x000ea2000c1e1500 */
[----:B------:R-:W-:Y:S02]  /*3e00*/  ISETP.GT.AND P1, PT, R151, 0x8, PT ;  /* 0x000000089700780c */ /* 0x000fe40003f24270 */
[C---:B------:R-:W-:Y:S01]  /*3e10*/  IMAD.WIDE R72, R241.reuse, 0x2, R72 ;  /* 0x00000002f1487825 */ /* 0x040fe200078e0248 */
[----:B------:R-:W2:Y:S03]  /*3e20*/  @P4 LDG.E.U16 R166, desc[UR20][R30.64] ;  /* 0x000000141ea64981 */ /* 0x000ea6000c1e1500 */
[----:B------:R-:W-:Y:S01]  /*3e30*/  IMAD.WIDE R70, R241, 0x2, R70 ;  /* 0x00000002f1467825 */ /* 0x000fe200078e0246 */
[----:B------:R-:W4:Y:S01]  /*3e40*/  @P4 LDG.E.U16 R168, desc[UR20][R28.64] ;  /* 0x000000141ca84981 */ /* 0x000f22000c1e1500 */
[----:B------:R-:W-:-:S02]  /*3e50*/  ISETP.GT.AND P4, PT, R151, 0xa, PT ;  /* 0x0000000a9700780c */ /* 0x000fc40003f84270 */
[C---:B------:R-:W-:Y:S01]  /*3e60*/  IMAD.WIDE R52, R241.reuse, 0x2, R52 ;  /* 0x00000002f1347825 */ /* 0x040fe200078e0234 */
[----:B------:R-:W4:Y:S03]  /*3e70*/  @P6 LDG.E.U16 R170, desc[UR20][R148.64] ;  /* 0x0000001494aa6981 */ /* 0x000f26000c1e1500 */
[----:B------:R-:W-:Y:S01]  /*3e80*/  IMAD.WIDE R50, R241, 0x2, R50 ;  /* 0x00000002f1327825 */ /* 0x000fe200078e0232 */
[----:B------:R-:W4:Y:S01]  /*3e90*/  @P6 LDG.E.U16 R172, desc[UR20][R140.64] ;  /* 0x000000148cac6981 */ /* 0x000f22000c1e1500 */
[----:B------:R-:W-:Y:S02]  /*3ea0*/  ISETP.GT.AND P6, PT, R151, 0xc, PT ;  /* 0x0000000c9700780c */ /* 0x000fe40003fc4270 */
[----:B------:R-:W-:Y:S01]  /*3eb0*/  PRMT R171, RZ, 0x7610, R171 ;  /* 0x00007610ffab7816 */ /* 0x000fe200000000ab */
[----:B------:R-:W-:Y:S01]  /*3ec0*/  IMAD.WIDE R40, R241, 0x2, R40 ;  /* 0x00000002f1287825 */ /* 0x000fe200078e0228 */
[----:B------:R-:W-:-:S02]  /*3ed0*/  PRMT R173, RZ, 0x7610, R173 ;  /* 0x00007610ffad7816 */ /* 0x000fc400000000ad */
[----:B------:R-:W-:Y:S01]  /*3ee0*/  PRMT R175, RZ, 0x7610, R175 ;  /* 0x00007610ffaf7816 */ /* 0x000fe200000000af */
[C---:B------:R-:W-:Y:S01]  /*3ef0*/  IMAD.WIDE R38, R241.reuse, 0x2, R38 ;  /* 0x00000002f1267825 */ /* 0x040fe200078e0226 */
[----:B------:R-:W-:Y:S02]  /*3f00*/  PRMT R177, RZ, 0x7610, R177 ;  /* 0x00007610ffb17816 */ /* 0x000fe400000000b1 */
[----:B------:R-:W-:Y:S01]  /*3f10*/  PRMT R174, RZ, 0x7610, R174 ;  /* 0x00007610ffae7816 */ /* 0x000fe200000000ae */
[C---:B------:R-:W-:Y:S01]  /*3f20*/  IMAD.WIDE R12, R241.reuse, 0x2, R12 ;  /* 0x00000002f10c7825 */ /* 0x040fe200078e020c */
[----:B------:R-:W-:Y:S01]  /*3f30*/  PRMT R176, RZ, 0x7610, R176 ;  /* 0x00007610ffb07816 */ /* 0x000fe200000000b0 */
[----:B------:R-:W4:Y:S01]  /*3f40*/  @P1 LDG.E.U16 R175, desc[UR20][R38.64] ;  /* 0x0000001426af1981 */ /* 0x000f22000c1e1500 */
[----:B------:R-:W-:Y:S01]  /*3f50*/  PRMT R179, RZ, 0x7610, R179 ;  /* 0x00007610ffb37816 */ /* 0x000fe200000000b3 */
[C---:B------:R-:W-:Y:S01]  /*3f60*/  IMAD.WIDE R14, R241.reuse, 0x2, R14 ;  /* 0x00000002f10e7825 */ /* 0x040fe200078e020e */
[----:B------:R-:W-:Y:S01]  /*3f70*/  PRMT R181, RZ, 0x7610, R181 ;  /* 0x00007610ffb57816 */ /* 0x000fe200000000b5 */
[----:B------:R-:W5:Y:S01]  /*3f80*/  @P5 LDG.E.U16 R173, desc[UR20][R12.64] ;  /* 0x000000140cad5981 */ /* 0x000f62000c1e1500 */
[----:B------:R-:W-:Y:S01]  /*3f90*/  PRMT R178, RZ, 0x7610, R178 ;  /* 0x00007610ffb27816 */ /* 0x000fe200000000b2 */
[----:B------:R-:W-:Y:S01]  /*3fa0*/  IMAD.WIDE R56, R241, 0x2, R56 ;  /* 0x00000002f1387825 */ /* 0x000fe200078e0238 */
[----:B------:R-:W-:Y:S01]  /*3fb0*/  PRMT R180, RZ, 0x7610, R180 ;  /* 0x00007610ffb47816 */ /* 0x000fe200000000b4 */
[----:B------:R-:W5:Y:S01]  /*3fc0*/  @P5 LDG.E.U16 R171, desc[UR20][R14.64] ;  /* 0x000000140eab5981 */ /* 0x000f62000c1e1500 */
[----:B------:R-:W-:Y:S01]  /*3fd0*/  ISETP.GT.AND P5, PT, R151, 0xb, PT ;  /* 0x0000000b9700780c */ /* 0x000fe20003fa4270 */
[----:B------:R-:W-:-:S02]  /*3fe0*/  IMAD.WIDE R54, R241, 0x2, R54 ;  /* 0x00000002f1367825 */ /* 0x000fc400078e0236 */
[----:B------:R-:W5:Y:S01]  /*3ff0*/  @P1 LDG.E.U16 R177, desc[UR20][R40.64] ;  /* 0x0000001428b11981 */ /* 0x000f62000c1e1500 */
[----:B------:R-:W-:Y:S01]  /*4000*/  ISETP.GT.AND P1, PT, R151, 0xd, PT ;  /* 0x0000000d9700780c */ /* 0x000fe20003f24270 */
[C---:B------:R-:W-:Y:S02]  /*4010*/  IMAD.WIDE R138, R241.reuse, 0x2, R138 ;  /* 0x00000002f18a7825 */ /* 0x040fe400078e028a */
[----:B------:R-:W5:Y:S02]  /*4020*/  @P3 LDG.E.U16 R174, desc[UR20][R50.64] ;  /* 0x0000001432ae3981 */ /* 0x000f64000c1e1500 */
[----:B------:R-:W-:Y:S02]  /*4030*/  IMAD.WIDE R146, R241, 0x2, R146 ;  /* 0x00000002f1927825 */ /* 0x000fe400078e0292 */
[----:B------:R-:W5:Y:S01]  /*4040*/  @P3 LDG.E.U16 R176, desc[UR20][R52.64] ;  /* 0x0000001434b03981 */ /* 0x000f62000c1e1500 */
[----:B------:R-:W-:Y:S01]  /*4050*/  ISETP.GT.AND P3, PT, R151, 0xe, PT ;  /* 0x0000000e9700780c */ /* 0x000fe20003f64270 */
[----:B------:R-:W-:-:S02]  /*4060*/  IMAD.WIDE R8, R241, 0x2, R8 ;  /* 0x00000002f1087825 */ /* 0x000fc400078e0208 */
[----:B------:R-:W5:Y:S02]  /*4070*/  @P4 LDG.E.U16 R179, desc[UR20][R70.64] ;  /* 0x0000001446b34981 */ /* 0x000f64000c1e1500 */
[----:B------:R-:W-:Y:S02]  /*4080*/  IMAD.WIDE R10, R241, 0x2, R10 ;  /* 0x00000002f10a7825 */ /* 0x000fe400078e020a */
[----:B------:R-:W5:Y:S01]  /*4090*/  @P4 LDG.E.U16 R181, desc[UR20][R72.64] ;  /* 0x0000001448b54981 */ /* 0x000f62000c1e1500 */
[----:B------:R-:W-:Y:S01]  /*40a0*/  ISETP.GT.AND P4, PT, R151, 0xf, PT ;  /* 0x0000000f9700780c */ /* 0x000fe20003f84270 */
[C---:B------:R-:W-:Y:S02]  /*40b0*/  IMAD.WIDE R24, R241.reuse, 0x2, R24 ;  /* 0x00000002f1187825 */ /* 0x040fe400078e0218 */
[----:B------:R-:W5:Y:S02]  /*40c0*/  @P6 LDG.E.U16 R178, desc[UR20][R102.64] ;  /* 0x0000001466b26981 */ /* 0x000f64000c1e1500 */
        /* <DEDUP_REMOVED lines=9> */
[C---:B------:R-:W-:Y:S01]  /*4160*/  IMAD.WIDE R48, R241.reuse, 0x2, R48 ;  /* 0x00000002f1307825 */ /* 0x040fe200078e0230 */
[----:B------:R-:W-:Y:S01]  /*4170*/  PRMT R187, RZ, 0x7610, R187 ;  /* 0x00007610ffbb7816 */ /* 0x000fe200000000bb */
[----:B------:R-:W5:Y:S01]  /*4180*/  @P5 LDG.E.U16 R183, desc[UR20][R86.64] ;  /* 0x0000001456b75981 */ /* 0x000f62000c1e1500 */
        /* <DEDUP_REMOVED lines=9> */
[----:B------:R-:W-:Y:S01]  /*4220*/  IMAD.WIDE R106, R241, 0x2, R106 ;  /* 0x00000002f16a7825 */ /* 0x000fe200078e026a */
[C---:B------:R-:W-:Y:S01]  /*4230*/  ISETP.GT.AND P5, PT, R151.reuse, 0x10, PT ;  /* 0x000000109700780c */ /* 0x040fe20003fa4270 */
        /* <DEDUP_REMOVED lines=17> */
[----:B------:R-:W-:Y:S01]  /*4350*/  IMAD.WIDE R96, R241, 0x2, R96 ;  /* 0x00000002f1607825 */ /* 0x000fe200078e0260 */
[----:B------:R-:W-:-:S02]  /*4360*/  PRMT R191, RZ, 0x7610, R191 ;  /* 0x00007610ffbf7816 */ /* 0x000fc400000000bf */
[----:B------:R-:W-:Y:S01]  /*4370*/  PRMT R193, RZ, 0x7610, R193 ;  /* 0x00007610ffc17816 */ /* 0x000fe200000000c1 */
[C---:B------:R-:W-:Y:S01]  /*4380*/  IMAD.WIDE R94, R241.reuse, 0x2, R94 ;  /* 0x00000002f15e7825 */ /* 0x040fe200078e025e */
[----:B------:R-:W-:Y:S02]  /*4390*/  PRMT R195, RZ, 0x7610, R195 ;  /* 0x00007610ffc37816 */ /* 0x000fe400000000c3 */
        /* <DEDUP_REMOVED lines=15> */
[----:B------:R-:W-:Y:S01]  /*4490*/  IMAD.WIDE R58, R241, 0x2, R58 ;  /* 0x00000002f13a7825 */ /* 0x000fe200078e023a */
[----:B------:R-:W-:Y:S01]  /*44a0*/  ISETP.GT.AND P1, PT, R151, 0x16, PT ;  /* 0x000000169700780c */ /* 0x000fe20003f24270 */
        /* <DEDUP_REMOVED lines=14> */
[C---:B------:R-:W-:Y:S01]  /*4590*/  IMAD.WIDE R142, R241.reuse, 0x2, R142 ;  /* 0x00000002f18e7825 */ /* 0x040fe200078e028e */
[----:B------:R-:W-:Y:S02]  /*45a0*/  PRMT R198, RZ, 0x7610, R198 ;  /* 0x00007610ffc67816 */ /* 0x000fe400000000c6 */
[----:B------:R-:W-:Y:S01]  /*45b0*/  PRMT R212, RZ, 0x7610, R212 ;  /* 0x00007610ffd47816 */ /* 0x000fe200000000d4 */
[----:B------:R-:W-:Y:S01]  /*45c0*/  IMAD.WIDE R114, R241, 0x2, R114 ;  /* 0x00000002f1727825 */ /* 0x000fe200078e0272 */
[----:B------:R-:W-:-:S02]  /*45d0*/  PRMT R214, RZ, 0x7610, R214 ;  /* 0x00007610ffd67816 */ /* 0x000fc400000000d6 */
        /* <DEDUP_REMOVED lines=24> */
[----:B------:R-:W5:Y:S02]  /*4760*/  @P6 LDG.E.U16 R217, desc[UR20][R94.64] ;  /* 0x000000145ed96981 */ /* 0x000f64000c1e1500 */
[----:B------:R-:W-:-:S02]  /*4770*/  IMAD.WIDE R132, R243, 0x2, R132 ;  /* 0x00000002f3847825 */ /* 0x000fc400078e0284 */
[----:B------:R-:W5:Y:S01]  /*4780*/  @P6 LDG.E.U16 R219, desc[UR20][R96.64] ;  /* 0x0000001460db6981 */ /* 0x000f62000c1e1500 */
[----:B------:R-:W-:Y:S01]  /*4790*/  ISETP.GT.AND P6, PT, R151, 0x1e, PT ;  /* 0x0000001e9700780c */ /* 0x000fe20003fc4270 */
        /* <DEDUP_REMOVED lines=18> */
[----:B------:R-:W-:-:S02]  /*48c0*/  PRMT R224, RZ, 0x7610, R224 ;  /* 0x00007610ffe07816 */ /* 0x000fc400000000e0 */
[----:B------:R-:W-:Y:S01]  /*48d0*/  PRMT R226, RZ, 0x7610, R226 ;  /* 0x00007610ffe27816 */ /* 0x000fe200000000e2 */
[----:B------:R-:W5:Y:S04]  /*48e0*/  @P4 LDG.E.U16 R222, desc[UR20][R16.64] ;  /* 0x0000001410de4981 */ /* 0x000f68000c1e1500 */
[----:B------:R-:W5:Y:S04]  /*48f0*/  @P6 LDG.E.U16 R221, desc[UR20][R116.64] ;  /* 0x0000001474dd6981 */ /* 0x000f68000c1e1500 */
[----:B------:R-:W5:Y:S04]  /*4900*/  @P6 LDG.E.U16 R223, desc[UR20][R114.64] ;  /* 0x0000001472df6981 */ /* 0x000f68000c1e1500 */
[----:B------:R-:W5:Y:S04]  /*4910*/  @P5 LDG.E.U16 R204, desc[UR20][R144.64] ;  /* 0x0000001490cc5981 */ /* 0x000f68000c1e1500 */
[----:B------:R-:W5:Y:S04]  /*4920*/  @P5 LDG.E.U16 R206, desc[UR20][R136.64] ;  /* 0x0000001488ce5981 */ /* 0x000f68000c1e1500 */
[----:B------:R-:W5:Y:S04]  /*4930*/  @P1 LDG.E.U16 R224, desc[UR20][R142.64] ;  /* 0x000000148ee01981 */ /* 0x000f68000c1e1500 */
[----:B------:R-:W5:Y:S01]  /*4940*/  @P1 LDG.E.U16 R226, desc[UR20][R134.64] ;  /* 0x0000001486e21981 */ /* 0x000f62000c1e1500 */
[----:B------:R-:W-:Y:S01]  /*4950*/  BAR.SYNC.DEFER_BLOCKING 0x0 ;  /* 0x0000000000007b1d */ /* 0x000fe20000010000 */
[----:B------:R-:W-:-:S02]  /*4960*/  ISETP.GE.AND P3, PT, R200, R151, PT ;  /* 0x00000097c800720c */ /* 0x000fc40003f66270 */
[----:B------:R-:W-:Y:S02]  /*4970*/  PRMT R225, RZ, 0x7610, R225 ;  /* 0x00007610ffe17816 */ /* 0x000fe400000000e1 */
[----:B------:R-:W-:Y:S02]  /*4980*/  PRMT R229, RZ, 0x7610, R229 ;  /* 0x00007610ffe57816 */ /* 0x000fe400000000e5 */
[----:B------:R-:W-:Y:S02]  /*4990*/  PRMT R233, RZ, 0x7610, R233 ;  /* 0x00007610ffe97816 */ /* 0x000fe400000000e9 */
[----:B------:R-:W-:Y:S02]  /*49a0*/  PRMT R237, RZ, 0x7610, R237 ;  /* 0x00007610ffed7816 */ /* 0x000fe400000000ed */
[----:B------:R-:W-:Y:S02]  /*49b0*/  PRMT R227, RZ, 0x7610, R227 ;  /* 0x00007610ffe37816 */ /* 0x000fe400000000e3 */
[----:B------:R-:W-:-:S02]  /*49c0*/  PRMT R231, RZ, 0x7610, R231 ;  /* 0x00007610ffe77816 */ /* 0x000fc400000000e7 */
[----:B------:R-:W-:Y:S02]  /*49d0*/  PRMT R235, RZ, 0x7610, R235 ;  /* 0x00007610ffeb7816 */ /* 0x000fe400000000eb */
[----:B------:R-:W-:Y:S01]  /*49e0*/  PRMT R239, RZ, 0x7610, R239 ;  /* 0x00007610ffef7816 */ /* 0x000fe200000000ef */
[----:B------:R-:W5:Y:S04]  /*49f0*/  @!P3 LDG.E.U16 R225, desc[UR20][R118.64] ;  /* 0x0000001476e1b981 */ /* 0x000f68000c1e1500 */
[----:B------:R-:W5:Y:S04]  /*4a00*/  @!P3 LDG.E.U16 R229, desc[UR20][R124.64] ;  /* 0x000000147ce5b981 */ /* 0x000f68000c1e1500 */
[----:B------:R-:W5:Y:S04]  /*4a10*/  @!P3 LDG.E.U16 R233, desc[UR20][R132.64] ;  /* 0x0000001484e9b981 */ /* 0x000f68000c1e1500 */
[----:B------:R-:W5:Y:S04]  /*4a20*/  @!P3 LDG.E.U16 R237, desc[UR20][R128.64] ;  /* 0x0000001480edb981 */ /* 0x000f68000c1e1500 */
[----:B------:R-:W5:Y:S04]  /*4a30*/  @!P3 LDG.E.U16 R227, desc[UR20][R120.64] ;  /* 0x0000001478e3b981 */ /* 0x000f68000c1e1500 */
[----:B------:R-:W5:Y:S04]  /*4a40*/  @!P3 LDG.E.U16 R231, desc[UR20][R122.64] ;  /* 0x000000147ae7b981 */ /* 0x000f68000c1e1500 */
[----:B------:R-:W5:Y:S04]  /*4a50*/  @!P3 LDG.E.U16 R235, desc[UR20][R130.64] ;  /* 0x0000001482ebb981 */ /* 0x000f68000c1e1500 */
[----:B------:R-:W5:Y:S04]  /*4a60*/  @!P3 LDG.E.U16 R239, desc[UR20][R126.64] ;  /* 0x000000147eefb981 */ /* 0x000f68000c1e1500 */
[----:B---3--:R0:W-:Y:S04]  /*4a70*/  STS.U16 [R150+UR8+0x4000], R33 ;  /* 0x0040002196007988 */ /* 0x0081e80008000408 */
[----:B--2---:R0:W-:Y:S04]  /*4a80*/  STS.U16 [R150+UR8+0x6000], R161 ;  /* 0x006000a196007988 */ /* 0x0041e80008000408 */
[----:B----4-:R0:W-:Y:S04]  /*4a90*/  STS.U16 [R150+UR8+0x4400], R175 ;  /* 0x004400af96007988 */ /* 0x0101e80008000408 */
[----:B-----5:R0:W-:Y:S01]  /*4aa0*/  STS.U16 [R150+UR8+0x6400], R177 ;  /* 0x006400b196007988 */ /* 0x0201e20008000408 */
[----:B------:R-:W-:-:S04]  /*4ab0*/  ULEA UR10, UR11, UR8, 0x3 ;  /* 0x000000080b0a7291 */ /* 0x000fc8000f8e18ff */
[----:B------:R-:W-:Y:S01]  /*4ac0*/  UIADD3 UR10, UPT, UPT, UR10, 0x9000, URZ ;  /* 0x000090000a0a7890 */ /* 0x000fe2000fffe0ff */
        /* <DEDUP_REMOVED lines=68> */
[----:B------:R1:W-:Y:S06]  /*4f10*/  MEMBAR.ALL.CTA ;  /* 0x0000000000007992 */ /* 0x0003ec0000008000 */
[----:B-1----:R-:W1:Y:S02]  /*4f20*/  FENCE.VIEW.ASYNC.S ;  /* 0x00000000000073c6 */ /* 0x002e640000000000 */
[----:B-1----:R-:W-:Y:S06]  /*4f30*/  BAR.SYNC.DEFER_BLOCKING 0x0 ;  /* 0x0000000000007b1d */ /* 0x002fec0000010000 */
[----:B------:R-:W-:-:S00]  /*4f40*/  MEMBAR.ALL.CTA ;  /* 0x0000000000007992 */ /* 0x000fc00000008000 */
[----:B------:R-:W-:Y:S06]  /*4f50*/  MEMBAR.ALL.GPU ;  /* 0x0000000000007992 */ /* 0x000fec000000a000 */
[----:B------:R-:W-:-:S00]  /*4f60*/  ERRBAR ;  /* 0x00000000000079ab */ /* 0x000fc00000000000 */
[----:B------:R-:W-:Y:S08]  /*4f70*/  CGAERRBAR ;  /* 0x00000000000075ab */ /* 0x000ff00000000000 */
[----:B------:R-:W-:Y:S06]  /*4f80*/  UCGABAR_ARV ;  /* 0x00000000000079c7 */ /* 0x000fec0008000000 */
[----:B------:R-:W-:Y:S01]  /*4f90*/  UCGABAR_WAIT ;  /* 0x0000000000007dc7 */ /* 0x000fe20008000000 */
[----:B------:R-:W-:Y:S01]  /*4fa0*/  CCTL.IVALL ;  /* 0x00000000ff00798f */ /* 0x000fe20002000000 */
[----:B0-----:R-:W-:Y:S05]  /*4fb0*/  @P0 BRA `(.L_x_15) ;  /* 0x00000000004c0947 */ /* 0x001fea0003800000 */
[----:B------:R-:W-:Y:S02]  /*4fc0*/  UIADD3 UR4, UPT, UPT, UR19, 0x40, URZ ;  /* 0x0000004013047890 */ /* 0x000fe4000fffe0ff */
[----:B------:R-:W-:Y:S01]  /*4fd0*/  UIADD3 UR32, UPT, UPT, UR19, 0x40, URZ ;  /* 0x0000004013207890 */ /* 0x000fe2000fffe0ff */
[----:B------:R-:W-:Y:S01]  /*4fe0*/  UMOV UR14, UR18 ;  /* 0x00000012000e7c82 */ /* 0x000fe20008000000 */
[----:B------:R-:W-:Y:S01]  /*4ff0*/  UMOV UR15, 0x40004040 ;  /* 0x40004040000f7882 */ /* 0x000fe20000000000 */
[----:B------:R-:W-:Y:S01]  /*5000*/  UMOV UR26, 0x0 ;  /* 0x00000000001a7882 */ /* 0x000fe20000000000 */
[----:B------:R-:W-:Y:S01]  /*5010*/  UMOV UR27, 0x10108490 ;  /* 0x10108490001b7882 */ /* 0x000fe20000000000 */
[----:B------:R-:W-:Y:S01]  /*5020*/  UMOV UR28, 0x0 ;  /* 0x00000000001c7882 */ /* 0x000fe20000000000 */
[----:B------:R-:W-:Y:S01]  /*5030*/  UMOV UR29, 0x10108490 ;  /* 0x10108490001d7882 */ /* 0x000fe20000000000 */
[----:B------:R-:W-:Y:S01]  /*5040*/  UMOV UR30, 0x0 ;  /* 0x00000000001e7882 */ /* 0x000fe20000000000 */
[----:B------:R-:W-:Y:S01]  /*5050*/  UMOV UR31, 0x10108490 ;  /* 0x10108490001f7882 */ /* 0x000fe20000000000 */
[----:B------:R0:W-:Y:S01]  /*5060*/  UTCHMMA.2CTA gdesc[UR14], gdesc[UR6], tmem[UR19], tmem[UR26], idesc[UR27], UPT ;  /* 0x00ff1a060e0075ea */ /* 0x0001e2000ba00013 */
[----:B------:R-:W-:Y:S01]  /*5070*/  UMOV UR34, 0x0 ;  /* 0x0000000000227882 */ /* 0x000fe20000000000 */
[----:B------:R-:W-:Y:S01]  /*5080*/  UMOV UR35, 0x10108490 ;  /* 0x1010849000237882 */ /* 0x000fe20000000000 */
[----:B------:R0:W-:Y:S01]  /*5090*/  UTCHMMA.2CTA gdesc[UR16], gdesc[UR12], tmem[UR19], tmem[UR28], idesc[UR29], UPT ;  /* 0x00ff1c0c100075ea */ /* 0x0001e2000ba00013 */
[----:B------:R-:W-:Y:S01]  /*50a0*/  UMOV UR33, 0x3 ;  /* 0x0000000300217882 */ /* 0x000fe20000000000 */
[----:B------:R0:W-:Y:S01]  /*50b0*/  UTCHMMA.2CTA gdesc[UR22], gdesc[UR6], tmem[UR4], tmem[UR30], idesc[UR31], UPT ;  /* 0x00ff1e06160075ea */ /* 0x0001e2000ba00004 */
[----:B------:R0:W-:Y:S01]  /*50c0*/  UTCHMMA.2CTA gdesc[UR24], gdesc[UR12], tmem[UR32], tmem[UR34], idesc[UR35], UPT ;  /* 0x00ff220c180075ea */ /* 0x0001e2000ba00020 */
[----:B------:R0:W-:Y:S01]  /*50d0*/  UTCBAR.2CTA.MULTICAST [UR10], URZ, UR33 ;  /* 0x000000ff0a0073e9 */ /* 0x0001e20008200821 */
[----:B------:R-:W-:Y:S01]  /*50e0*/  NOP ;  /* 0x0000000000007918 */ /* 0x000fe20000000000 */
.L_x_15:
[----:B------:R-:W-:Y:S01]  /*50f0*/  UIADD3 UR11, UPT, UPT, UR11, 0x1, URZ ;  /* 0x000000010b0b7890 */ /* 0x000fe2000fffe0ff */
[----:B------:R-:W-:Y:S02]  /*5100*/  VIADD R159, R159, 0xffffffff ;  /* 0xffffffff9f9f7836 */ /* 0x000fe40000000000 */
[----:B------:R-:W-:Y:S01]  /*5110*/  VIADD R151, R151, 0xffffffe0 ;  /* 0xffffffe097977836 */ /* 0x000fe20000000000 */
[----:B------:R-:W-:Y:S02]  /*5120*/  UISETP.GT.AND UP1, UPT, UR11, 0x1, UPT ;  /* 0x000000010b00788c */ /* 0x000fe4000bf24270 */
[----:B------:R-:W-:Y:S02]  /*5130*/  ISETP.NE.U32.AND P1, PT, R159, RZ, PT ;  /* 0x000000ff9f00720c */ /* 0x000fe40003f25070 */
[----:B0-----:R-:W-:Y:S02]  /*5140*/  USEL UR4, URZ, 0x1, !UP1 ;  /* 0x00000001ff047887 */ /* 0x001fe4000c800000 */
[----:B------:R-:W-:-:S02]  /*5150*/  USEL UR11, UR11, URZ, !UP1 ;  /* 0x000000ff0b0b7287 */ /* 0x000fc4000c800000 */
[----:B------:R-:W-:-:S03]  /*5160*/  ULOP3.LUT UR14, UR5, UR4, URZ, 0x3c, !UPT ;  /* 0x00000004050e7292 */ /* 0x000fc6000f8e3cff */
[----:B------:R-:W-:-:S04]  /*5170*/  UMOV UR4, UR5 ;  /* 0x0000000500047c82 */ /* 0x000fc80008000000 */
[----:B------:R-:W-:Y:S01]  /*5180*/  UMOV UR5, UR14 ;  /* 0x0000000e00057c82 */ /* 0x000fe20008000000 */
[----:B------:R-:W-:Y:S05]  /*5190*/  @P1 BRA `(.L_x_16) ;  /* 0xffffffe8003c1947 */ /* 0x000fea000383ffff */
.L_x_13:
[----:B------:R-:W0:Y:S01]  /*51a0*/  LDC R133, c[0x0][0x3b4] ;  /* 0x0000ed00ff857b82 */ /* 0x000e220000000800 */
[----:B------:R-:W-:-:S13]  /*51b0*/  ISETP.GE.AND P0, PT, R208, 0x20, PT ;  /* 0x00000020d000780c */ /* 0x000fda0003f06270 */
[----:B------:R-:W-:Y:S05]  /*51c0*/  @!P0 BRA `(.L_x_17) ;  /* 0x0000000000108947 */ /* 0x000fea0003800000 */
[----:B------:R-:W-:-:S06]  /*51d0*/  USHF.L.U32 UR4, UR4, 0x1f, URZ ;  /* 0x0000001f04047899 */ /* 0x000fcc00080006ff */
[----:B------:R-:W-:-:S04]  /*51e0*/  IMAD.U32 R4, RZ, RZ, UR4 ;  /* 0x00000004ff047e24 */ /* 0x000fc8000f8e00ff */
[----:B------:R-:W1:Y:S02]  /*51f0*/  SYNCS.PHASECHK.TRANS64.TRYWAIT P0, [UR10], R4 ;  /* 0x00000004ff0075a7 */ /* 0x000e64000800110a */
[----:B-1----:R-:W-:Y:S05]  /*5200*/  @!P0 BRA `(.L_x_18) ;  /* 0x0000003000288947 */ /* 0x002fea0003800000 */
.L_x_17:
[----:B------:R-:W-:Y:S01]  /*5210*/  BAR.SYNC.DEFER_BLOCKING 0x0 ;  /* 0x0000000000007b1d */ /* 0x000fe20000010000 */
[C---:B------:R-:W-:Y:S02]  /*5220*/  VIADD R132, R2.reuse, 0x4 ;  /* 0x0000000402847836 */ /* 0x040fe40000000000 */
[C---:B------:R-:W-:Y:S02]  /*5230*/  VIADD R136, R2.reuse, 0x1 ;  /* 0x0000000102887836 */ /* 0x040fe40000000000 */
[C---:B------:R-:W-:Y:S01]  /*5240*/  VIADD R135, R2.reuse, 0x2 ;  /* 0x0000000202877836 */ /* 0x040fe20000000000 */
[----:B------:R-:W1:Y:S01]  /*5250*/  LDCU.128 UR4, c[0x0][0x390] ;  /* 0x00007200ff0477ac */ /* 0x000e620008000c00 */
[C---:B------:R-:W-:Y:S02]  /*5260*/  VIADD R134, R2.reuse, 0x3 ;  /* 0x0000000302867836 */ /* 0x040fe40000000000 */
[----:B------:R-:W-:Y:S01]  /*5270*/  VIADD R145, R2, 0x5 ;  /* 0x0000000502917836 */ /* 0x000fe20000000000 */
[----:B------:R-:W2:Y:S02]  /*5280*/  @!P2 SYNCS.CCTL.IV [UR8+0x9000] ;  /* 0x00900000ff00a9b1 */ /* 0x000ea40008000008 */
[----:B--2---:R-:W-:Y:S01]  /*5290*/  BAR.SYNC.DEFER_BLOCKING 0x0 ;  /* 0x0000000000007b1d */ /* 0x004fe20000010000 */
[----:B-1----:R-:W-:Y:S01]  /*52a0*/  ISETP.GE.AND P0, PT, R132, UR7, PT ;  /* 0x0000000784007c0c */ /* 0x002fe2000bf06270 */
[C---:B0-----:R-:W-:Y:S01]  /*52b0*/  IMAD R132, R0.reuse, R133, RZ ;  /* 0x0000008500847224 */ /* 0x041fe200078e02ff */
[----:B------:R-:W-:-:S02]  /*52c0*/  ISETP.GE.AND P1, PT, R0, UR6, PT ;  /* 0x0000000600007c0c */ /* 0x000fc4000bf26270 */
[----:B------:R-:W-:Y:S02]  /*52d0*/  ISETP.GE.AND P5, PT, R136, UR7, PT ;  /* 0x0000000788007c0c */ /* 0x000fe4000bfa6270 */
[----:B------:R-:W-:Y:S01]  /*52e0*/  ISETP.LT.AND P1, PT, R2, UR7, !P1 ;  /* 0x0000000702007c0c */ /* 0x000fe2000cf21270 */
[----:B------:R-:W0:Y:S01]  /*52f0*/  LDTM.x128 R4, tmem[UR9] ;  /* 0x00000009000479ee */ /* 0x000e2200083c0000 */
[----:B------:R-:W1:Y:S01]  /*5300*/  LDCU UR9, c[0x0][0x3b8] ;  /* 0x00007700ff0977ac */ /* 0x000e620008000800 */
[----:B------:R-:W-:Y:S02]  /*5310*/  ISETP.GE.AND P3, PT, R135, UR7, PT ;  /* 0x0000000787007c0c */ /* 0x000fe4000bf66270 */
[----:B------:R-:W-:Y:S01]  /*5320*/  ISETP.GE.AND P4, PT, R134, UR7, PT ;  /* 0x0000000786007c0c */ /* 0x000fe2000bf86270 */
[----:B------:R-:W2:Y:S01]  /*5330*/  @!P2 SYNCS.CCTL.IV [UR8+0x9008] ;  /* 0x00900800ff00a9b1 */ /* 0x000ea20008000008 */
[----:B------:R-:W-:Y:S01]  /*5340*/  ISETP.GE.AND P2, PT, R3, UR6, PT ;  /* 0x0000000603007c0c */ /* 0x000fe2000bf46270 */
[----:B------:R-:W-:Y:S01]  /*5350*/  NOP ;  /* 0x0000000000007918 */ /* 0x000fe20000000000 */
[----:B-1----:R-:W-:-:S02]  /*5360*/  IMAD R135, R2, UR9, RZ ;  /* 0x0000000902877c24 */ /* 0x002fc4000f8e02ff */
[----:B------:R-:W-:Y:S02]  /*5370*/  ISETP.LT.AND P2, PT, R2, UR7, !P2 ;  /* 0x0000000702007c0c */ /* 0x000fe4000d741270 */
[----:B------:R-:W-:Y:S01]  /*5380*/  VIADD R141, R135, UR9 ;  /* 0x00000009878d7c36 */ /* 0x000fe20008000000 */
[----:B0-----:R-:W-:Y:S02]  /*5390*/  F2FP.BF16.F32.PACK_AB R142, R69, R68 ;  /* 0x00000044458e723e */ /* 0x001fe400000010ff */
[----:B------:R-:W-:Y:S01]  /*53a0*/  F2FP.BF16.F32.PACK_AB R140, R5, R4 ;  /* 0x00000004058c723e */ /* 0x000fe200000010ff */
[----:B------:R-:W-:Y:S01]  /*53b0*/  IMAD R5, R133, 0x80, R132 ;  /* 0x0000008085057824 */ /* 0x000fe200078e0284 */
[----:B------:R-:W-:Y:S02]  /*53c0*/  LEA R68, P6, R132, UR4, 0x1 ;  /* 0x0000000484447c11 */ /* 0x000fe4000f8c08ff */
[----:B------:R-:W-:Y:S02]  /*53d0*/  PRMT R143, R140, 0x7632, R143 ;  /* 0x000076328c8f7816 */ /* 0x000fe4000000008f */
[----:B------:R-:W-:-:S02]  /*53e0*/  LEA.HI.X.SX32 R69, R132, UR5, 0x1, P6 ;  /* 0x0000000584457c11 */ /* 0x000fc4000b0f0eff */
[----:B------:R-:W-:Y:S02]  /*53f0*/  LEA R4, P6, R5, UR4, 0x1 ;  /* 0x0000000405047c11 */ /* 0x000fe4000f8c08ff */
[----:B------:R-:W-:Y:S01]  /*5400*/  PRMT R144, R142, 0x7632, R144 ;  /* 0x000076328e907816 */ /* 0x000fe20000000090 */
[--C-:B------:R-:W-:Y:S01]  /*5410*/  IMAD.WIDE R132, R135, 0x2, R68.reuse ;  /* 0x0000000287847825 */ /* 0x100fe200078e0244 */
[----:B------:R-:W-:Y:S02]  /*5420*/  LEA.HI.X.SX32 R5, R5, UR5, 0x1, P6 ;  /* 0x0000000505057c11 */ /* 0x000fe4000b0f0eff */
[----:B------:R-:W-:Y:S01]  /*5430*/  ISETP.LT.AND P6, PT, R0, UR6, !P5 ;  /* 0x0000000600007c0c */ /* 0x000fe2000efc1270 */
[----:B------:R-:W-:Y:S01]  /*5440*/  IMAD.WIDE R136, R141, 0x2, R68 ;  /* 0x000000028d887825 */ /* 0x000fe200078e0244 */
[----:B------:R-:W-:Y:S01]  /*5450*/  ISETP.LT.AND P5, PT, R3, UR6, !P5 ;  /* 0x0000000603007c0c */ /* 0x000fe2000efa1270 */
[----:B------:R0:W-:Y:S01]  /*5460*/  @P1 STG.E.U16 desc[UR20][R132.64], R140 ;  /* 0x0000008c84001986 */ /* 0x0001e2000c101514 */
[----:B------:R-:W-:Y:S01]  /*5470*/  ISETP.GE.AND P1, PT, R145, UR7, PT ;  /* 0x0000000791007c0c */ /* 0x000fe2000bf26270 */
[----:B------:R-:W-:Y:S01]  /*5480*/  IMAD.WIDE R134, R135, 0x2, R4 ;  /* 0x0000000287867825 */ /* 0x000fe200078e0204 */
[----:B------:R-:W-:-:S02]  /*5490*/  F2FP.BF16.F32.PACK_AB R12, R13, R12 ;  /* 0x0000000c0d0c723e */ /* 0x000fc400000010ff */
[----:B------:R-:W-:Y:S01]  /*54a0*/  F2FP.BF16.F32.PACK_AB R76, R77, R76 ;  /* 0x0000004c4d4c723e */ /* 0x000fe200000010ff */
[----:B------:R-:W-:Y:S01]  /*54b0*/  IMAD.WIDE R138, R141, 0x2, R4 ;  /* 0x000000028d8a7825 */ /* 0x000fe200078e0204 */
[----:B------:R1:W-:Y:S01]  /*54c0*/  @P2 STG.E.U16 desc[UR20][R134.64], R142 ;  /* 0x0000008e86002986 */ /* 0x0003e2000c101514 */
[C---:B------:R-:W-:Y:S02]  /*54d0*/  ISETP.LT.AND P2, PT, R0.reuse, UR6, !P3 ;  /* 0x0000000600007c0c */ /* 0x040fe4000df41270 */
[C---:B------:R-:W-:Y:S01]  /*54e0*/  ISETP.LT.AND P3, PT, R3.reuse, UR6, !P3 ;  /* 0x0000000603007c0c */ /* 0x040fe2000df61270 */
[----:B------:R3:W-:Y:S01]  /*54f0*/  @P6 STG.E.U16 desc[UR20][R136.64], R143 ;  /* 0x0000008f88006986 */ /* 0x0007e2000c101514 */
[----:B------:R-:W-:Y:S01]  /*5500*/  ISETP.LT.AND P6, PT, R0, UR6, !P4 ;  /* 0x0000000600007c0c */ /* 0x000fe2000e7c1270 */
[----:B0-----:R-:W-:Y:S01]  /*5510*/  VIADD R140, R2, 0x6 ;  /* 0x00000006028c7836 */ /* 0x001fe20000000000 */
[----:B------:R-:W-:Y:S01]  /*5520*/  ISETP.LT.AND P4, PT, R3, UR6, !P4 ;  /* 0x0000000603007c0c */ /* 0x000fe2000e781270 */
[----:B------:R0:W-:Y:S01]  /*5530*/  @P5 STG.E.U16 desc[UR20][R138.64], R144 ;  /* 0x000000908a005986 */ /* 0x0001e2000c101514 */
[----:B------:R-:W-:-:S02]  /*5540*/  F2FP.BF16.F32.PACK_AB R14, R15, R14 ;  /* 0x0000000e0f0e723e */ /* 0x000fc400000010ff */
[----:B------:R-:W-:Y:S01]  /*5550*/  ISETP.GE.AND P5, PT, R140, UR7, PT ;  /* 0x000000078c007c0c */ /* 0x000fe2000bfa6270 */
[----:B-1----:R-:W-:Y:S01]  /*5560*/  VIADD R134, R2, 0x7 ;  /* 0x0000000702867836 */ /* 0x002fe20000000000 */
[----:B------:R-:W-:Y:S02]  /*5570*/  F2FP.BF16.F32.PACK_AB R135, R7, R6 ;  /* 0x000000060787723e */ /* 0x000fe400000010ff */
[----:B------:R-:W-:Y:S02]  /*5580*/  F2FP.BF16.F32.PACK_AB R78, R79, R78 ;  /* 0x0000004e4f4e723e */ /* 0x000fe400000010ff */
[----:B---3--:R-:W-:Y:S01]  /*5590*/  F2FP.BF16.F32.PACK_AB R137, R71, R70 ;  /* 0x000000464789723e */ /* 0x008fe200000010ff */
[----:B------:R-:W-:Y:S01]  /*55a0*/  VIADD R71, R141, UR9 ;  /* 0x000000098d477c36 */ /* 0x000fe20008000000 */
[C---:B------:R-:W-:Y:S02]  /*55b0*/  PRMT R136, R135.reuse, 0x7610, R136 ;  /* 0x0000761087887816 */ /* 0x040fe40000000088 */
[----:B0-----:R-:W-:Y:S01]  /*55c0*/  PRMT R138, R135, 0x7632, R138 ;  /* 0x00007632878a7816 */ /* 0x001fe2000000008a */
[----:B------:R-:W-:Y:S01]  /*55d0*/  VIADD R141, R71, UR9 ;  /* 0x00000009478d7c36 */ /* 0x000fe20008000000 */
[----:B------:R-:W-:Y:S01]  /*55e0*/  F2FP.BF16.F32.PACK_AB R16, R17, R16 ;  /* 0x000000101110723e */ /* 0x000fe200000010ff */
[----:B------:R-:W-:Y:S01]  /*55f0*/  IMAD.WIDE R6, R71, 0x2, R68 ;  /* 0x0000000247067825 */ /* 0x000fe200078e0244 */
[----:B------:R-:W-:-:S02]  /*5600*/  F2FP.BF16.F32.PACK_AB R80, R81, R80 ;  /* 0x000000505150723e */ /* 0x000fc400000010ff */
[----:B------:R-:W-:Y:S01]  /*5610*/  F2FP.BF16.F32.PACK_AB R18, R19, R18 ;  /* 0x000000121312723e */ /* 0x000fe200000010ff */
[----:B------:R-:W-:Y:S01]  /*5620*/  IMAD.WIDE R70, R71, 0x2, R4 ;  /* 0x0000000247467825 */ /* 0x000fe200078e0204 */
[----:B------:R0:W-:Y:S01]  /*5630*/  @P2 STG.E.U16 desc[UR20][R6.64], R136 ;  /* 0x0000008806002986 */ /* 0x0001e2000c101514 */
[----:B------:R-:W-:Y:S02]  /*5640*/  ISETP.GE.AND P2, PT, R134, UR7, PT ;  /* 0x0000000786007c0c */ /* 0x000fe4000bf46270 */
[----:B------:R-:W-:Y:S01]  /*5650*/  IMAD.WIDE R132, R141, 0x2, R68 ;  /* 0x000000028d847825 */ /* 0x000fe200078e0244 */
[----:B------:R-:W-:Y:S01]  /*5660*/  @P3 STG.E.U16 desc[UR20][R70.64], R137 ;  /* 0x0000008946003986 */ /* 0x000fe2000c101514 */
[----:B------:R-:W-:Y:S02]  /*5670*/  F2FP.BF16.F32.PACK_AB R82, R83, R82 ;  /* 0x000000525352723e */ /* 0x000fe400000010ff */
[----:B------:R-:W-:Y:S01]  /*5680*/  VIADD R135, R2, 0x8 ;  /* 0x0000000802877836 */ /* 0x000fe20000000000 */
[----:B------:R1:W-:Y:S01]  /*5690*/  @P6 STG.E.U16 desc[UR20][R132.64], R138 ;  /* 0x0000008a84006986 */ /* 0x0003e2000c101514 */
[----:B------:R-:W-:Y:S01]  /*56a0*/  ISETP.LT.AND P6, PT, R0, UR6, !P0 ;  /* 0x0000000600007c0c */ /* 0x000fe2000c7c1270 */
[----:B------:R-:W-:Y:S01]  /*56b0*/  VIADD R134, R2, 0x9 ;  /* 0x0000000902867836 */ /* 0x000fe20000000000 */
[----:B------:R-:W-:Y:S01]  /*56c0*/  ISETP.LT.AND P0, PT, R3, UR6, !P0 ;  /* 0x0000000603007c0c */ /* 0x000fe2000c701270 */
[----:B0-----:R-:W-:Y:S01]  /*56d0*/  IMAD.WIDE R6, R141, 0x2, R4 ;  /* 0x000000028d067825 */ /* 0x001fe200078e0204 */
[----:B------:R-:W-:-:S02]  /*56e0*/  PRMT R136, R137, 0x7632, R136 ;  /* 0x0000763289887816 */ /* 0x000fc40000000088 */
[----:B------:R-:W-:Y:S02]  /*56f0*/  ISETP.GE.AND P3, PT, R135, UR7, PT ;  /* 0x0000000787007c0c */ /* 0x000fe4000bf66270 */
[----:B------:R-:W-:Y:S01]  /*5700*/  F2FP.BF16.F32.PACK_AB R20, R21, R20 ;  /* 0x000000141514723e */ /* 0x000fe200000010ff */
[----:B------:R0:W-:Y:S01]  /*5710*/  @P4 STG.E.U16 desc[UR20][R6.64], R136 ;  /* 0x0000008806004986 */ /* 0x0001e2000c101514 */
[----:B------:R-:W-:Y:S01]  /*5720*/  ISETP.GE.AND P4, PT, R134, UR7, PT ;  /* 0x0000000786007c0c */ /* 0x000fe2000bf86270 */
[----:B------:R-:W-:Y:S01]  /*5730*/  VIADD R134, R2, 0xa ;  /* 0x0000000a02867836 */ /* 0x000fe20000000000 */
[----:B-1----:R-:W-:Y:S01]  /*5740*/  F2FP.BF16.F32.PACK_AB R133, R73, R72 ;  /* 0x000000484985723e */ /* 0x002fe200000010ff */
[----:B------:R-:W-:Y:S01]  /*5750*/  VIADD R73, R141, UR9 ;  /* 0x000000098d497c36 */ /* 0x000fe20008000000 */
[----:B------:R-:W-:Y:S02]  /*5760*/  F2FP.BF16.F32.PACK_AB R72, R9, R8 ;  /* 0x000000080948723e */ /* 0x000fe400000010ff */
[----:B------:R-:W-:Y:S01]  /*5770*/  F2FP.BF16.F32.PACK_AB R132, R75, R74 ;  /* 0x0000004a4b84723e */ /* 0x000fe200000010ff */
[----:B------:R-:W-:Y:S01]  /*5780*/  IMAD.WIDE R8, R73, 0x2, R68 ;  /* 0x0000000249087825 */ /* 0x000fe200078e0244 */
[----:B------:R-:W-:-:S02]  /*5790*/  F2FP.BF16.F32.PACK_AB R74, R11, R10 ;  /* 0x0000000a0b4a723e */ /* 0x000fc400000010ff */
[----:B------:R-:W-:Y:S01]  /*57a0*/  F2FP.BF16.F32.PACK_AB R84, R85, R84 ;  /* 0x000000545554723e */ /* 0x000fe200000010ff */
[C---:B------:R-:W-:Y:S01]  /*57b0*/  IMAD.WIDE R70, R73.reuse, 0x2, R4 ;  /* 0x0000000249467825 */ /* 0x040fe200078e0204 */
[----:B------:R1:W-:Y:S01]  /*57c0*/  @P6 STG.E.U16 desc[UR20][R8.64], R72 ;  /* 0x0000004808006986 */ /* 0x0003e2000c101514 */
[C---:B------:R-:W-:Y:S02]  /*57d0*/  ISETP.LT.AND P6, PT, R0.reuse, UR6, !P5 ;  /* 0x0000000600007c0c */ /* 0x040fe4000efc1270 */
[----:B------:R-:W-:Y:S01]  /*57e0*/  VIADD R73, R73, UR9 ;  /* 0x0000000949497c36 */ /* 0x000fe20008000000 */
[----:B------:R3:W-:Y:S01]  /*57f0*/  @P0 STG.E.U16 desc[UR20][R70.64], R133 ;  /* 0x0000008546000986 */ /* 0x0007e2000c101514 */
[----:B------:R-:W-:Y:S02]  /*5800*/  ISETP.LT.AND P0, PT, R0, UR6, !P1 ;  /* 0x0000000600007c0c */ /* 0x000fe4000cf01270 */
[----:B------:R-:W-:Y:S01]  /*5810*/  ISETP.LT.AND P1, PT, R3, UR6, !P1 ;  /* 0x0000000603007c0c */ /* 0x000fe2000cf21270 */
[----:B------:R-:W-:Y:S01]  /*5820*/  VIADD R75, R73, UR9 ;  /* 0x00000009494b7c36 */ /* 0x000fe20008000000 */
[----:B------:R-:W-:Y:S01]  /*5830*/  ISETP.LT.AND P5, PT, R3, UR6, !P5 ;  /* 0x0000000603007c0c */ /* 0x000fe2000efa1270 */
[----:B0-----:R-:W-:Y:S01]  /*5840*/  IMAD.WIDE R6, R73, 0x2, R68 ;  /* 0x0000000249067825 */ /* 0x001fe200078e0244 */
[----:B------:R-:W-:-:S02]  /*5850*/  PRMT R19, R20, 0x7632, R19 ;  /* 0x0000763214137816 */ /* 0x000fc40000000013 */
[----:B-1----:R-:W-:Y:S01]  /*5860*/  PRMT R72, R72, 0x7632, R72 ;  /* 0x0000763248487816 */ /* 0x002fe20000000048 */
[----:B------:R-:W-:Y:S01]  /*5870*/  IMAD.WIDE R8, R73, 0x2, R4 ;  /* 0x0000000249087825 */ /* 0x000fe200078e0204 */
[----:B------:R-:W-:Y:S02]  /*5880*/  F2FP.BF16.F32.PACK_AB R22, R86, R22 ;  /* 0x000000165616723e */ /* 0x000fe400000010ff */
[----:B---3--:R-:W-:Y:S01]  /*5890*/  PRMT R133, R133, 0x7632, R133 ;  /* 0x0000763285857816 */ /* 0x008fe20000000085 */
[C---:B------:R-:W-:Y:S01]  /*58a0*/  IMAD.WIDE R10, R75.reuse, 0x2, R68 ;  /* 0x000000024b0a7825 */ /* 0x040fe200078e0244 */
[----:B------:R0:W-:Y:S01]  /*58b0*/  @P0 STG.E.U16 desc[UR20][R6.64], R72 ;  /* 0x0000004806000986 */ /* 0x0001e2000c101514 */
[----:B------:R-:W-:Y:S02]  /*58c0*/  ISETP.GE.AND P0, PT, R134, UR7, PT ;  /* 0x0000000786007c0c */ /* 0x000fe4000bf06270 */
[----:B------:R-:W-:Y:S01]  /*58d0*/  IMAD.WIDE R70, R75, 0x2, R4 ;  /* 0x000000024b467825 */ /* 0x000fe200078e0204 */
[----:B------:R1:W-:Y:S01]  /*58e0*/  @P1 STG.E.U16 desc[UR20][R8.64], R133 ;  /* 0x0000008508001986 */ /* 0x0003e2000c101514 */
[----:B------:R-:W-:-:S02]  /*58f0*/  ISETP.LT.AND P1, PT, R0, UR6, !P2 ;  /* 0x0000000600007c0c */ /* 0x000fc4000d721270 */
[----:B------:R-:W-:Y:S01]  /*5900*/  ISETP.LT.AND P2, PT, R3, UR6, !P2 ;  /* 0x0000000603007c0c */ /* 0x000fe2000d741270 */
[----:B------:R3:W-:Y:S01]  /*5910*/  @P6 STG.E.U16 desc[UR20][R10.64], R74 ;  /* 0x0000004a0a006986 */ /* 0x0007e2000c101514 */
[----:B------:R-:W-:Y:S01]  /*5920*/  VIADD R75, R75, UR9 ;  /* 0x000000094b4b7c36 */ /* 0x000fe20008000000 */
[----:B------:R-:W-:Y:S01]  /*5930*/  ISETP.LT.AND P6, PT, R0, UR6, !P3 ;  /* 0x0000000600007c0c */ /* 0x000fe2000dfc1270 */
[----:B------:R-:W-:Y:S01]  /*5940*/  VIADD R73, R2, 0xb ;  /* 0x0000000b02497836 */ /* 0x000fe20000000000 */
[----:B------:R-:W-:Y:S01]  /*5950*/  PRMT R134, R74, 0x7632, R134 ;  /* 0x000076324a867816 */ /* 0x000fe20000000086 */
[C---:B------:R-:W-:Y:S01]  /*5960*/  VIADD R13, R75.reuse, UR9 ;  /* 0x000000094b0d7c36 */ /* 0x040fe20008000000 */
[----:B------:R4:W-:Y:S01]  /*5970*/  @P5 STG.E.U16 desc[UR20][R70.64], R132 ;  /* 0x0000008446005986 */ /* 0x0009e2000c101514 */
[----:B0-----:R-:W-:Y:S01]  /*5980*/  IMAD.WIDE R6, R75, 0x2, R68 ;  /* 0x000000024b067825 */ /* 0x001fe200078e0244 */
[----:B------:R-:W-:Y:S02]  /*5990*/  ISETP.LT.AND P3, PT, R3, UR6, !P3 ;  /* 0x0000000603007c0c */ /* 0x000fe4000df61270 */
[----:B------:R-:W-:Y:S01]  /*59a0*/  ISETP.GE.AND P5, PT, R73, UR7, PT ;  /* 0x0000000749007c0c */ /* 0x000fe2000bfa6270 */
[----:B-1----:R-:W-:Y:S01]  /*59b0*/  IMAD.WIDE R8, R75, 0x2, R4 ;  /* 0x000000024b087825 */ /* 0x002fe200078e0204 */
[----:B---3--:R-:W-:Y:S01]  /*59c0*/  PRMT R74, R132, 0x7632, R74 ;  /* 0x00007632844a7816 */ /* 0x008fe2000000004a */
[----:B------:R0:W-:Y:S01]  /*59d0*/  @P1 STG.E.U16 desc[UR20][R6.64], R134 ;  /* 0x0000008606001986 */ /* 0x0001e2000c101514 */
[----:B------:R-:W-:Y:S01]  /*59e0*/  PRMT R73, R12, 0x7632, R73 ;  /* 0x000076320c497816 */ /* 0x000fe20000000049 */
[----:B------:R-:W-:Y:S01]  /*59f0*/  IMAD.WIDE R10, R13, 0x2, R68 ;  /* 0x000000020d0a7825 */ /* 0x000fe200078e0244 */
[----:B------:R-:W-:Y:S01]  /*5a00*/  F2FP.BF16.F32.PACK_AB R23, R87, R23 ;  /* 0x000000175717723e */ /* 0x000fe200000010ff */
[----:B------:R1:W-:Y:S01]  /*5a10*/  @P2 STG.E.U16 desc[UR20][R8.64], R74 ;  /* 0x0000004a08002986 */ /* 0x0003e2000c101514 */
[----:B------:R-:W-:Y:S01]  /*5a20*/  F2FP.BF16.F32.PACK_AB R24, R88, R24 ;  /* 0x000000185818723e */ /* 0x000fe200000010ff */
[----:B----4-:R-:W-:Y:S01]  /*5a30*/  VIADD R71, R13, UR9 ;  /* 0x000000090d477c36 */ /* 0x010fe20008000000 */
[----:B------:R-:W-:Y:S01]  /*5a40*/  F2FP.BF16.F32.PACK_AB R25, R89, R25 ;  /* 0x000000195919723e */ /* 0x000fe200000010ff */
[----:B------:R3:W-:Y:S01]  /*5a50*/  @P6 STG.E.U16 desc[UR20][R10.64], R12 ;  /* 0x0000000c0a006986 */ /* 0x0007e2000c101514 */
[----:B------:R-:W-:Y:S01]  /*5a60*/  ISETP.LT.AND P6, PT, R0, UR6, !P4 ;  /* 0x0000000600007c0c */ /* 0x000fe2000e7c1270 */
[----:B------:R-:W-:Y:S01]  /*5a70*/  VIADD R72, R2, 0xc ;  /* 0x0000000c02487836 */ /* 0x000fe20000000000 */
[----:B------:R-:W-:Y:S01]  /*5a80*/  ISETP.LT.AND P4, PT, R3, UR6, !P4 ;  /* 0x0000000603007c0c */ /* 0x000fe2000e781270 */
[----:B0-----:R-:W-:Y:S01]  /*5a90*/  IMAD.WIDE R6, R13, 0x2, R4 ;  /* 0x000000020d067825 */ /* 0x001fe200078e0204 */
[----:B------:R-:W-:-:S02]  /*5aa0*/  F2FP.BF16.F32.PACK_AB R26, R90, R26 ;  /* 0x0000001a5a1a723e */ /* 0x000fc400000010ff */
[----:B------:R-:W-:Y:S01]  /*5ab0*/  ISETP.GE.AND P1, PT, R72, UR7, PT ;  /* 0x0000000748007c0c */ /* 0x000fe2000bf26270 */
[----:B-1----:R-:W-:Y:S01]  /*5ac0*/  IMAD.WIDE R8, R71, 0x2, R68 ;  /* 0x0000000247087825 */ /* 0x002fe200078e0244 */
[----:B------:R0:W-:Y:S01]  /*5ad0*/  @P3 STG.E.U16 desc[UR20][R6.64], R76 ;  /* 0x0000004c06003986 */ /* 0x0001e2000c101514 */
[----:B------:R-:W-:Y:S02]  /*5ae0*/  F2FP.BF16.F32.PACK_AB R27, R91, R27 ;  /* 0x0000001b5b1b723e */ /* 0x000fe400000010ff */
[----:B---3--:R-:W-:Y:S01]  /*5af0*/  PRMT R12, R76, 0x7632, R12 ;  /* 0x000076324c0c7816 */ /* 0x008fe2000000000c */
[C---:B------:R-:W-:Y:S01]  /*5b00*/  IMAD.WIDE R10, R71.reuse, 0x2, R4 ;  /* 0x00000002470a7825 */ /* 0x040fe200078e0204 */
[----:B------:R1:W-:Y:S01]  /*5b10*/  @P6 STG.E.U16 desc[UR20][R8.64], R73 ;  /* 0x0000004908006986 */ /* 0x0003e2000c101514 */
[C---:B------:R-:W-:Y:S02]  /*5b20*/  ISETP.LT.AND P6, PT, R0.reuse, UR6, !P5 ;  /* 0x0000000600007c0c */ /* 0x040fe4000efc1270 */
[----:B------:R-:W-:Y:S01]  /*5b30*/  VIADD R71, R71, UR9 ;  /* 0x0000000947477c36 */ /* 0x000fe20008000000 */
[----:B------:R3:W-:Y:S01]  /*5b40*/  @P4 STG.E.U16 desc[UR20][R10.64], R12 ;  /* 0x0000000c0a004986 */ /* 0x0007e2000c101514 */
[----:B------:R-:W-:Y:S01]  /*5b50*/  ISETP.LT.AND P4, PT, R0, UR6, !P0 ;  /* 0x0000000600007c0c */ /* 0x000fe2000c781270 */
[----:B------:R-:W-:Y:S01]  /*5b60*/  VIADD R72, R2, 0xd ;  /* 0x0000000d02487836 */ /* 0x000fe20000000000 */
[----:B------:R-:W-:Y:S01]  /*5b70*/  ISETP.LT.AND P0, PT, R3, UR6, !P0 ;  /* 0x0000000603007c0c */ /* 0x000fe2000c701270 */
[----:B------:R-:W-:Y:S01]  /*5b80*/  VIADD R15, R71, UR9 ;  /* 0x00000009470f7c36 */ /* 0x000fe20008000000 */
[----:B------:R-:W-:Y:S01]  /*5b90*/  ISETP.LT.AND P5, PT, R3, UR6, !P5 ;  /* 0x0000000603007c0c */ /* 0x000fe2000efa1270 */
[----:B0-----:R-:W-:Y:S01]  /*5ba0*/  IMAD.WIDE R6, R71, 0x2, R68 ;  /* 0x0000000247067825 */ /* 0x001fe200078e0244 */
[----:B------:R-:W-:-:S02]  /*5bb0*/  ISETP.GE.AND P2, PT, R72, UR7, PT ;  /* 0x0000000748007c0c */ /* 0x000fc4000bf46270 */
[----:B------:R-:W-:Y:S01]  /*5bc0*/  PRMT R72, R14, 0x7632, R72 ;  /* 0x000076320e487816 */ /* 0x000fe20000000048 */
[----:B-1----:R-:W-:Y:S01]  /*5bd0*/  IMAD.WIDE R8, R71, 0x2, R4 ;  /* 0x0000000247087825 */ /* 0x002fe200078e0204 */
[----:B------:R-:W-:Y:S02]  /*5be0*/  PRMT R73, R78, 0x7632, R73 ;  /* 0x000076324e497816 */ /* 0x000fe40000000049 */
[----:B------:R-:W-:Y:S01]  /*5bf0*/  PRMT R71, R16, 0x7632, R71 ;  /* 0x0000763210477816 */ /* 0x000fe20000000047 */
[C---:B---3--:R-:W-:Y:S01]  /*5c00*/  IMAD.WIDE R10, R15.reuse, 0x2, R68 ;  /* 0x000000020f0a7825 */ /* 0x048fe200078e0244 */
[----:B------:R0:W-:Y:S01]  /*5c10*/  @P4 STG.E.U16 desc[UR20][R6.64], R14 ;  /* 0x0000000e06004986 */ /* 0x0001e2000c101514 */
[----:B------:R-:W-:Y:S02]  /*5c20*/  F2FP.BF16.F32.PACK_AB R28, R92, R28 ;  /* 0x0000001c5c1c723e */ /* 0x000fe400000010ff */
        /* <DEDUP_REMOVED lines=8> */
[----:B------:R4:W-:Y:S01]  /*5cb0*/  @P5 STG.E.U16 desc[UR20][R12.64], R73 ;  /* 0x000000490c005986 */ /* 0x0009e2000c101514 */
[----:B------:R-:W-:Y:S01]  /*5cc0*/  VIADD R17, R15, UR9 ;  /* 0x000000090f117c36 */ /* 0x000fe20008000000 */
[----:B------:R-:W-:Y:S01]  /*5cd0*/  ISETP.LT.AND P2, PT, R3, UR6, !P2 ;  /* 0x0000000603007c0c */ /* 0x000fe2000d741270 */
[----:B0-----:R-:W-:Y:S01]  /*5ce0*/  IMAD.WIDE R6, R15, 0x2, R68 ;  /* 0x000000020f067825 */ /* 0x001fe200078e0244 */
[----:B------:R-:W-:Y:S02]  /*5cf0*/  ISETP.GE.AND P3, PT, R70, UR7, PT ;  /* 0x0000000746007c0c */ /* 0x000fe4000bf66270 */
[----:B------:R-:W-:Y:S01]  /*5d00*/  F2FP.BF16.F32.PACK_AB R29, R93, R29 ;  /* 0x0000001d5d1d723e */ /* 0x000fe200000010ff */
[----:B-1----:R-:W-:Y:S01]  /*5d10*/  IMAD.WIDE R8, R15, 0x2, R4 ;  /* 0x000000020f087825 */ /* 0x002fe200078e0204 */
[----:B------:R0:W-:Y:S01]  /*5d20*/  @P0 STG.E.U16 desc[UR20][R6.64], R16 ;  /* 0x0000001006000986 */ /* 0x0001e2000c101514 */
[----:B------:R-:W-:-:S02]  /*5d30*/  PRMT R15, R80, 0x7632, R15 ;  /* 0x00007632500f7816 */ /* 0x000fc4000000000f */
[C---:B---3--:R-:W-:Y:S01]  /*5d40*/  IMAD.WIDE R10, R17.reuse, 0x2, R68 ;  /* 0x00000002110a7825 */ /* 0x048fe200078e0244 */
[----:B------:R1:W-:Y:S01]  /*5d50*/  @P1 STG.E.U16 desc[UR20][R8.64], R80 ;  /* 0x0000005008001986 */ /* 0x0003e2000c101514 */
[----:B------:R-:W-:Y:S02]  /*5d60*/  F2FP.BF16.F32.PACK_AB R30, R94, R30 ;  /* 0x0000001e5e1e723e */ /* 0x000fe400000010ff */
[----:B------:R-:W-:Y:S01]  /*5d70*/  VIADD R70, R2, 0xf ;  /* 0x0000000f02467836 */ /* 0x000fe20000000000 */
[----:B------:R3:W-:Y:S01]  /*5d80*/  @P6 STG.E.U16 desc[UR20][R10.64], R71 ;  /* 0x000000470a006986 */ /* 0x0007e2000c101514 */
[----:B------:R-:W-:Y:S01]  /*5d90*/  ISETP.LT.AND P6, PT, R0, UR6, !P3 ;  /* 0x0000000600007c0c */ /* 0x000fe2000dfc1270 */
[----:B----4-:R-:W-:Y:S01]  /*5da0*/  VIADD R13, R17, UR9 ;  /* 0x00000009110d7c36 */ /* 0x010fe20008000000 */
[----:B------:R-:W-:Y:S01]  /*5db0*/  ISETP.LT.AND P3, PT, R3, UR6, !P3 ;  /* 0x0000000603007c0c */ /* 0x000fe2000df61270 */
[----:B0-----:R-:W-:Y:S01]  /*5dc0*/  IMAD.WIDE R6, R17, 0x2, R4 ;  /* 0x0000000211067825 */ /* 0x001fe200078e0204 */
[----:B------:R-:W-:-:S02]  /*5dd0*/  ISETP.GE.AND P4, PT, R70, UR7, PT ;  /* 0x0000000746007c0c */ /* 0x000fc4000bf86270 */
[----:B------:R-:W-:Y:S01]  /*5de0*/  PRMT R17, R18, 0x7632, R17 ;  /* 0x0000763212117816 */ /* 0x000fe20000000011 */
[----:B------:R-:W-:Y:S01]  /*5df0*/  VIADD R70, R2, 0x10 ;  /* 0x0000001002467836 */ /* 0x000fe20000000000 */
[----:B------:R0:W-:Y:S01]  /*5e00*/  @P2 STG.E.U16 desc[UR20][R6.64], R15 ;  /* 0x0000000f06002986 */ /* 0x0001e2000c101514 */
[----:B-1----:R-:W-:Y:S01]  /*5e10*/  IMAD.WIDE R8, R13, 0x2, R68 ;  /* 0x000000020d087825 */ /* 0x002fe200078e0244 */
[----:B------:R-:W-:Y:S02]  /*5e20*/  F2FP.BF16.F32.PACK_AB R31, R95, R31 ;  /* 0x0000001f5f1f723e */ /* 0x000fe400000010ff */
[----:B------:R-:W-:Y:S01]  /*5e30*/  ISETP.GE.AND P5, PT, R70, UR7, PT ;  /* 0x0000000746007c0c */ /* 0x000fe2000bfa6270 */
[C---:B---3--:R-:W-:Y:S01]  /*5e40*/  IMAD.WIDE R10, R13.reuse, 0x2, R4 ;  /* 0x000000020d0a7825 */ /* 0x048fe200078e0204 */
[----:B------:R1:W-:Y:S01]  /*5e50*/  @P6 STG.E.U16 desc[UR20][R8.64], R18 ;  /* 0x0000001208006986 */ /* 0x0003e2000c101514 */
[----:B------:R-:W-:Y:S02]  /*5e60*/  F2FP.BF16.F32.PACK_AB R32, R96, R32 ;  /* 0x000000206020723e */ /* 0x000fe400000010ff */
[C---:B------:R-:W-:Y:S01]  /*5e70*/  ISETP.LT.AND P6, PT, R0.reuse, UR6, !P5 ;  /* 0x0000000600007c0c */ /* 0x040fe2000efc1270 */
[----:B------:R3:W-:Y:S01]  /*5e80*/  @P3 STG.E.U16 desc[UR20][R10.64], R82 ;  /* 0x000000520a003986 */ /* 0x0007e2000c101514 */
[----:B------:R-:W-:Y:S01]  /*5e90*/  ISETP.LT.AND P3, PT, R0, UR6, !P4 ;  /* 0x0000000600007c0c */ /* 0x000fe2000e761270 */
[----:B------:R-:W-:Y:S01]  /*5ea0*/  VIADD R13, R13, UR9 ;  /* 0x000000090d0d7c36 */ /* 0x000fe20008000000 */
[C---:B------:R-:W-:Y:S01]  /*5eb0*/  ISETP.LT.AND P4, PT, R3.reuse, UR6, !P4 ;  /* 0x0000000603007c0c */ /* 0x040fe2000e781270 */
[C---:B------:R-:W-:Y:S01]  /*5ec0*/  VIADD R14, R2.reuse, 0x11 ;  /* 0x00000011020e7836 */ /* 0x040fe20000000000 */
[----:B------:R-:W-:Y:S01]  /*5ed0*/  ISETP.LT.AND P5, PT, R3, UR6, !P5 ;  /* 0x0000000603007c0c */ /* 0x000fe2000efa1270 */
[----:B------:R-:W-:Y:S01]  /*5ee0*/  VIADD R12, R2, 0x13 ;  /* 0x00000013020c7836 */ /* 0x000fe20000000000 */
[----:B------:R-:W-:Y:S01]  /*5ef0*/  F2FP.BF16.F32.PACK_AB R33, R97, R33 ;  /* 0x000000216121723e */ /* 0x000fe200000010ff */
[C---:B0-----:R-:W-:Y:S01]  /*5f00*/  VIADD R15, R13.reuse, UR9 ;  /* 0x000000090d0f7c36 */ /* 0x041fe20008000000 */
[----:B------:R-:W-:Y:S01]  /*5f10*/  ISETP.GE.AND P0, PT, R14, UR7, PT ;  /* 0x000000070e007c0c */ /* 0x000fe2000bf06270 */
[----:B------:R-:W-:Y:S01]  /*5f20*/  IMAD.WIDE R6, R13, 0x2, R68 ;  /* 0x000000020d067825 */ /* 0x000fe200078e0244 */
[----:B-1----:R-:W-:-:S02]  /*5f30*/  PRMT R18, R82, 0x7632, R18 ;  /* 0x0000763252127816 */ /* 0x002fc40000000012 */
[----:B------:R-:W-:Y:S01]  /*5f40*/  ISETP.GE.AND P2, PT, R12, UR7, PT ;  /* 0x000000070c007c0c */ /* 0x000fe2000bf46270 */
[----:B------:R-:W-:Y:S01]  /*5f50*/  IMAD.WIDE R8, R13, 0x2, R4 ;  /* 0x000000020d087825 */ /* 0x000fe200078e0204 */
[----:B------:R0:W-:Y:S01]  /*5f60*/  @P3 STG.E.U16 desc[UR20][R6.64], R17 ;  /* 0x0000001106003986 */ /* 0x0001e2000c101514 */
[----:B------:R-:W-:Y:S02]  /*5f70*/  F2FP.BF16.F32.PACK_AB R34, R98, R34 ;  /* 0x000000226222723e */ /* 0x000fe400000010ff */
[----:B------:R-:W-:Y:S01]  /*5f80*/  VIADD R14, R2, 0x12 ;  /* 0x00000012020e7836 */ /* 0x000fe20000000000 */
[----:B------:R1:W-:Y:S01]  /*5f90*/  @P4 STG.E.U16 desc[UR20][R8.64], R18 ;  /* 0x0000001208004986 */ /* 0x0003e2000c101514 */
[----:B---3--:R-:W-:Y:S01]  /*5fa0*/  IMAD.WIDE R10, R15, 0x2, R68 ;  /* 0x000000020f0a7825 */ /* 0x008fe200078e0244 */
[----:B------:R-:W-:Y:S02]  /*5fb0*/  F2FP.BF16.F32.PACK_AB R35, R99, R35 ;  /* 0x000000236323723e */ /* 0x000fe400000010ff */
[----:B------:R-:W-:Y:S01]  /*5fc0*/  ISETP.GE.AND P1, PT, R14, UR7, PT ;  /* 0x000000070e007c0c */ /* 0x000fe2000bf26270 */
[----:B------:R-:W-:Y:S01]  /*5fd0*/  IMAD.WIDE R12, R15, 0x2, R4 ;  /* 0x000000020f0c7825 */ /* 0x000fe200078e0204 */
[----:B------:R3:W-:Y:S01]  /*5fe0*/  @P6 STG.E.U16 desc[UR20][R10.64], R20 ;  /* 0x000000140a006986 */ /* 0x0007e2000c101514 */
[----:B------:R-:W-:-:S02]  /*5ff0*/  F2FP.BF16.F32.PACK_AB R36, R100, R36 ;  /* 0x000000246424723e */ /* 0x000fc400000010ff */
[----:B------:R-:W-:Y:S01]  /*6000*/  VIADD R15, R15, UR9 ;  /* 0x000000090f0f7c36 */ /* 0x000fe20008000000 */
[----:B------:R4:W-:Y:S01]  /*6010*/  @P5 STG.E.U16 desc[UR20][R12.64], R84 ;  /* 0x000000540c005986 */ /* 0x0009e2000c101514 */
[----:B------:R-:W-:Y:S01]  /*6020*/  ISETP.LT.AND P5, PT, R0, UR6, !P0 ;  /* 0x0000000600007c0c */ /* 0x000fe2000c7a1270 */
[----:B------:R-:W-:Y:S01]  /*6030*/  VIADD R16, R2, 0x15 ;  /* 0x0000001502107836 */ /* 0x000fe20000000000 */
[----:B------:R-:W-:Y:S01]  /*6040*/  ISETP.LT.AND P0, PT, R3, UR6, !P0 ;  /* 0x0000000603007c0c */ /* 0x000fe2000c701270 */
[C---:B0-----:R-:W-:Y:S01]  /*6050*/  VIADD R17, R15.reuse, UR9 ;  /* 0x000000090f117c36 */ /* 0x041fe20008000000 */
[----:B------:R-:W-:Y:S01]  /*6060*/  ISETP.LT.AND P6, PT, R0, UR6, !P1 ;  /* 0x0000000600007c0c */ /* 0x000fe2000cfc1270 */
[----:B------:R-:W-:Y:S01]  /*6070*/  IMAD.WIDE R6, R15, 0x2, R68 ;  /* 0x000000020f067825 */ /* 0x000fe200078e0244 */
[----:B-1----:R-:W-:Y:S02]  /*6080*/  PRMT R18, R84, 0x7632, R18 ;  /* 0x0000763254127816 */ /* 0x002fe40000000012 */
[----:B------:R-:W-:Y:S01]  /*6090*/  ISETP.LT.AND P1, PT, R3, UR6, !P1 ;  /* 0x0000000603007c0c */ /* 0x000fe2000cf21270 */
[----:B------:R-:W-:Y:S01]  /*60a0*/  IMAD.WIDE R8, R15, 0x2, R4 ;  /* 0x000000020f087825 */ /* 0x000fe200078e0204 */
[----:B------:R-:W-:-:S02]  /*60b0*/  PRMT R15, R22, 0x7632, R15 ;  /* 0x00007632160f7816 */ /* 0x000fc4000000000f */
[----:B------:R-:W-:Y:S01]  /*60c0*/  ISETP.GE.AND P4, PT, R16, UR7, PT ;  /* 0x0000000710007c0c */ /* 0x000fe2000bf86270 */
[----:B---3--:R-:W-:Y:S01]  /*60d0*/  IMAD.WIDE R10, R17, 0x2, R68 ;  /* 0x00000002110a7825 */ /* 0x008fe200078e0244 */
[----:B------:R0:W-:Y:S01]  /*60e0*/  @P5 STG.E.U16 desc[UR20][R6.64], R19 ;  /* 0x0000001306005986 */ /* 0x0001e2000c101514 */
[----:B------:R-:W-:Y:S02]  /*60f0*/  PRMT R16, R23, 0x7632, R16 ;  /* 0x0000763217107816 */ /* 0x000fe40000000010 */
[----:B----4-:R-:W-:Y:S01]  /*6100*/  VIADD R13, R17, UR9 ;  /* 0x00000009110d7c36 */ /* 0x010fe20008000000 */
[----:B------:R1:W-:Y:S01]  /*6110*/  @P0 STG.E.U16 desc[UR20][R8.64], R18 ;  /* 0x0000001208000986 */ /* 0x0003e2000c101514 */
[C---:B------:R-:W-:Y:S01]  /*6120*/  VIADD R14, R2.reuse, 0x14 ;  /* 0x00000014020e7836 */ /* 0x040fe20000000000 */
[----:B------:R-:W-:Y:S01]  /*6130*/  F2FP.BF16.F32.PACK_AB R37, R101, R37 ;  /* 0x000000256525723e */ /* 0x000fe200000010ff */
[----:B------:R-:W-:Y:S01]  /*6140*/  VIADD R12, R2, 0x18 ;  /* 0x00000018020c7836 */ /* 0x000fe20000000000 */
[----:B------:R3:W-:Y:S01]  /*6150*/  @P6 STG.E.U16 desc[UR20][R10.64], R22 ;  /* 0x000000160a006986 */ /* 0x0007e2000c101514 */
[----:B------:R-:W-:-:S02]  /*6160*/  ISETP.LT.AND P6, PT, R0, UR6, !P2 ;  /* 0x0000000600007c0c */ /* 0x000fc4000d7c1270 */
[----:B------:R-:W-:Y:S01]  /*6170*/  ISETP.LT.AND P2, PT, R3, UR6, !P2 ;  /* 0x0000000603007c0c */ /* 0x000fe2000d741270 */
[----:B0-----:R-:W-:Y:S01]  /*6180*/  IMAD.WIDE R6, R17, 0x2, R4 ;  /* 0x0000000211067825 */ /* 0x001fe200078e0204 */
[----:B------:R-:W-:Y:S02]  /*6190*/  ISETP.GE.AND P3, PT, R14, UR7, PT ;  /* 0x000000070e007c0c */ /* 0x000fe4000bf66270 */
[----:B------:R-:W-:Y:S01]  /*61a0*/  PRMT R17, R24, 0x7632, R17 ;  /* 0x0000763218117816 */ /* 0x000fe20000000011 */
[C---:B-1----:R-:W-:Y:S01]  /*61b0*/  IMAD.WIDE R8, R13.reuse, 0x2, R68 ;  /* 0x000000020d087825 */ /* 0x042fe200078e0244 */
[----:B------:R0:W-:Y:S01]  /*61c0*/  @P1 STG.E.U16 desc[UR20][R6.64], R15 ;  /* 0x0000000f06001986 */ /* 0x0001e2000c101514 */
[----:B------:R-:W-:Y:S02]  /*61d0*/  ISETP.GE.AND P1, PT, R12, UR7, PT ;  /* 0x000000070c007c0c */ /* 0x000fe4000bf26270 */
[----:B---3--:R-:W-:Y:S01]  /*61e0*/  IMAD.WIDE R10, R13, 0x2, R4 ;  /* 0x000000020d0a7825 */ /* 0x008fe200078e0204 */
[----:B------:R-:W-:Y:S01]  /*61f0*/  PRMT R18, R25, 0x7632, R18 ;  /* 0x0000763219127816 */ /* 0x000fe20000000012 */
[----:B------:R1:W-:Y:S01]  /*6200*/  @P6 STG.E.U16 desc[UR20][R8.64], R23 ;  /* 0x0000001708006986 */ /* 0x0003e2000c101514 */
[----:B------:R-:W-:Y:S01]  /*6210*/  ISETP.LT.AND P6, PT, R0, UR6, !P4 ;  /* 0x0000000600007c0c */ /* 0x000fe2000e7c1270 */
[----:B------:R-:W-:Y:S01]  /*6220*/  VIADD R14, R2, 0x16 ;  /* 0x00000016020e7836 */ /* 0x000fe20000000000 */
[----:B------:R-:W-:Y:S01]  /*6230*/  ISETP.LT.AND P4, PT, R3, UR6, !P4 ;  /* 0x0000000603007c0c */ /* 0x000fe2000e781270 */
[----:B------:R3:W-:Y:S01]  /*6240*/  @P2 STG.E.U16 desc[UR20][R10.64], R16 ;  /* 0x000000100a002986 */ /* 0x0007e2000c101514 */
[----:B------:R-:W-:Y:S01]  /*6250*/  ISETP.LT.AND P2, PT, R0, UR6, !P3 ;  /* 0x0000000600007c0c */ /* 0x000fe2000df41270 */
[----:B------:R-:W-:Y:S01]  /*6260*/  VIADD R13, R13, UR9 ;  /* 0x000000090d0d7c36 */ /* 0x000fe20008000000 */
[----:B------:R-:W-:-:S02]  /*6270*/  ISETP.LT.AND P3, PT, R3, UR6, !P3 ;  /* 0x0000000603007c0c */ /* 0x000fc4000df61270 */
[----:B------:R-:W-:Y:S01]  /*6280*/  ISETP.GE.AND P5, PT, R14, UR7, PT ;  /* 0x000000070e007c0c */ /* 0x000fe2000bfa6270 */
[----:B0-----:R-:W-:Y:S01]  /*6290*/  VIADD R15, R13, UR9 ;  /* 0x000000090d0f7c36 */ /* 0x001fe20008000000 */
[----:B------:R-:W-:Y:S01]  /*62a0*/  F2FP.BF16.F32.PACK_AB R38, R102, R38 ;  /* 0x000000266626723e */ /* 0x000fe200000010ff */
[----:B------:R-:W-:Y:S01]  /*62b0*/  VIADD R14, R2, 0x17 ;  /* 0x00000017020e7836 */ /* 0x000fe20000000000 */
[----:B------:R-:W-:Y:S01]  /*62c0*/  F2FP.BF16.F32.PACK_AB R39, R103, R39 ;  /* 0x000000276727723e */ /* 0x000fe200000010ff */
[C---:B------:R-:W-:Y:S01]  /*62d0*/  IMAD.WIDE R6, R13.reuse, 0x2, R68 ;  /* 0x000000020d067825 */ /* 0x040fe200078e0244 */
[----:B------:R-:W-:Y:S02]  /*62e0*/  F2FP.BF16.F32.PACK_AB R40, R104, R40 ;  /* 0x000000286828723e */ /* 0x000fe400000010ff */
[----:B------:R-:W-:Y:S01]  /*62f0*/  ISETP.GE.AND P0, PT, R14, UR7, PT ;  /* 0x000000070e007c0c */ /* 0x000fe2000bf06270 */
[----:B-1----:R-:W-:Y:S01]  /*6300*/  IMAD.WIDE R8, R13, 0x2, R4 ;  /* 0x000000020d087825 */ /* 0x002fe200078e0204 */
[----:B------:R0:W-:Y:S01]  /*6310*/  @P2 STG.E.U16 desc[UR20][R6.64], R24 ;  /* 0x0000001806002986 */ /* 0x0001e2000c101514 */
[----:B------:R-:W-:-:S02]  /*6320*/  F2FP.BF16.F32.PACK_AB R41, R105, R41 ;  /* 0x000000296929723e */ /* 0x000fc400000010ff */
[C---:B---3--:R-:W-:Y:S01]  /*6330*/  IMAD.WIDE R10, R15.reuse, 0x2, R68 ;  /* 0x000000020f0a7825 */ /* 0x048fe200078e0244 */
[----:B------:R1:W-:Y:S01]  /*6340*/  @P3 STG.E.U16 desc[UR20][R8.64], R17 ;  /* 0x0000001108003986 */ /* 0x0003e2000c101514 */
[C---:B------:R-:W-:Y:S02]  /*6350*/  ISETP.LT.AND P3, PT, R0.reuse, UR6, !P5 ;  /* 0x0000000600007c0c */ /* 0x040fe4000ef61270 */
[----:B------:R-:W-:Y:S01]  /*6360*/  IMAD.WIDE R12, R15, 0x2, R4 ;  /* 0x000000020f0c7825 */ /* 0x000fe200078e0204 */
[----:B------:R3:W-:Y:S01]  /*6370*/  @P6 STG.E.U16 desc[UR20][R10.64], R25 ;  /* 0x000000190a006986 */ /* 0x0007e2000c101514 */
[----:B------:R-:W-:Y:S02]  /*6380*/  ISETP.LT.AND P5, PT, R3, UR6, !P5 ;  /* 0x0000000603007c0c */ /* 0x000fe4000efa1270 */
[----:B------:R-:W-:Y:S01]  /*6390*/  VIADD R15, R15, UR9 ;  /* 0x000000090f0f7c36 */ /* 0x000fe20008000000 */
[----:B------:R-:W-:Y:S01]  /*63a0*/  ISETP.LT.AND P6, PT, R0, UR6, !P0 ;  /* 0x0000000600007c0c */ /* 0x000fe2000c7c1270 */
[----:B------:R4:W-:Y:S01]  /*63b0*/  @P4 STG.E.U16 desc[UR20][R12.64], R18 ;  /* 0x000000120c004986 */ /* 0x0009e2000c101514 */
[----:B------:R-:W-:Y:S01]  /*63c0*/  ISETP.LT.AND P0, PT, R3, UR6, !P0 ;  /* 0x0000000603007c0c */ /* 0x000fe2000c701270 */
[----:B0-----:R-:W-:Y:S01]  /*63d0*/  IMAD.WIDE R6, R15, 0x2, R68 ;  /* 0x000000020f067825 */ /* 0x001fe200078e0244 */
[----:B------:R-:W-:-:S02]  /*63e0*/  F2FP.BF16.F32.PACK_AB R42, R106, R42 ;  /* 0x0000002a6a2a723e */ /* 0x000fc400000010ff */
[----:B------:R-:W-:Y:S01]  /*63f0*/  F2FP.BF16.F32.PACK_AB R43, R107, R43 ;  /* 0x0000002b6b2b723e */ /* 0x000fe200000010ff */
[C---:B-1----:R-:W-:Y:S01]  /*6400*/  VIADD R17, R15.reuse, UR9 ;  /* 0x000000090f117c36 */ /* 0x042fe20008000000 */
[----:B------:R0:W-:Y:S01]  /*6410*/  @P3 STG.E.U16 desc[UR20][R6.64], R26 ;  /* 0x0000001a06003986 */ /* 0x0001e2000c101514 */
[----:B------:R-:W-:Y:S01]  /*6420*/  IMAD.WIDE R8, R15, 0x2, R4 ;  /* 0x000000020f087825 */ /* 0x000fe200078e0204 */
[----:B------:R-:W-:Y:S02]  /*6430*/  PRMT R15, R27, 0x7632, R15 ;  /* 0x000076321b0f7816 */ /* 0x000fe4000000000f */
[----:B------:R-:W-:Y:S01]  /*6440*/  F2FP.BF16.F32.PACK_AB R44, R108, R44 ;  /* 0x0000002c6c2c723e */ /* 0x000fe200000010ff */
[----:B---3--:R-:W-:Y:S01]  /*6450*/  IMAD.WIDE R10, R17, 0x2, R68 ;  /* 0x00000002110a7825 */ /* 0x008fe200078e0244 */
[----:B----4-:R-:W-:Y:S02]  /*6460*/  PRMT R18, R26, 0x7632, R18 ;  /* 0x000076321a127816 */ /* 0x010fe40000000012 */
[----:B------:R-:W-:Y:S01]  /*6470*/  F2FP.BF16.F32.PACK_AB R45, R109, R45 ;  /* 0x0000002d6d2d723e */ /* 0x000fe200000010ff */
[----:B------:R-:W-:Y:S01]  /*6480*/  VIADD R16, R2, 0x1a ;  /* 0x0000001a02107836 */ /* 0x000fe20000000000 */
[----:B------:R-:W-:Y:S01]  /*6490*/  F2FP.BF16.F32.PACK_AB R46, R110, R46 ;  /* 0x0000002e6e2e723e */ /* 0x000fe200000010ff */
[----:B------:R1:W-:Y:S01]  /*64a0*/  @P5 STG.E.U16 desc[UR20][R8.64], R18 ;  /* 0x0000001208005986 */ /* 0x0003e2000c101514 */
[----:B------:R-:W-:Y:S01]  /*64b0*/  VIADD R13, R17, UR9 ;  /* 0x00000009110d7c36 */ /* 0x000fe20008000000 */
[----:B------:R-:W-:Y:S01]  /*64c0*/  F2FP.BF16.F32.PACK_AB R47, R111, R47 ;  /* 0x0000002f6f2f723e */ /* 0x000fe200000010ff */
[----:B------:R-:W-:Y:S01]  /*64d0*/  VIADD R14, R2, 0x19 ;  /* 0x00000019020e7836 */ /* 0x000fe20000000000 */
[----:B------:R3:W-:Y:S01]  /*64e0*/  @P6 STG.E.U16 desc[UR20][R10.64], R27 ;  /* 0x0000001b0a006986 */ /* 0x0007e2000c101514 */
[----:B------:R-:W-:Y:S01]  /*64f0*/  ISETP.LT.AND P6, PT, R0, UR6, !P1 ;  /* 0x0000000600007c0c */ /* 0x000fe2000cfc1270 */
[----:B0-----:R-:W-:Y:S01]  /*6500*/  IMAD.WIDE R6, R17, 0x2, R4 ;  /* 0x0000000211067825 */ /* 0x001fe200078e0204 */
[----:B------:R-:W-:-:S02]  /*6510*/  ISETP.LT.AND P1, PT, R3, UR6, !P1 ;  /* 0x0000000603007c0c */ /* 0x000fc4000cf21270 */
[----:B------:R-:W-:Y:S01]  /*6520*/  ISETP.GE.AND P4, PT, R16, UR7, PT ;  /* 0x0000000710007c0c */ /* 0x000fe2000bf86270 */
[----:B------:R-:W-:Y:S01]  /*6530*/  VIADD R12, R2, 0x1d ;  /* 0x0000001d020c7836 */ /* 0x000fe20000000000 */
[----:B------:R-:W-:Y:S01]  /*6540*/  PRMT R16, R28, 0x7632, R16 ;  /* 0x000076321c107816 */ /* 0x000fe20000000010 */
[----:B-1----:R-:W-:Y:S01]  /*6550*/  IMAD.WIDE R8, R13, 0x2, R68 ;  /* 0x000000020d087825 */ /* 0x002fe200078e0244 */
[----:B------:R-:W-:Y:S01]  /*6560*/  ISETP.GE.AND P2, PT, R14, UR7, PT ;  /* 0x000000070e007c0c */ /* 0x000fe2000bf46270 */
[----:B------:R0:W-:Y:S01]  /*6570*/  @P0 STG.E.U16 desc[UR20][R6.64], R15 ;  /* 0x0000000f06000986 */ /* 0x0001e2000c101514 */
[----:B------:R-:W-:Y:S01]  /*6580*/  PRMT R17, R29, 0x7632, R17 ;  /* 0x000076321d117816 */ /* 0x000fe20000000011 */
[C---:B---3--:R-:W-:Y:S01]  /*6590*/  IMAD.WIDE R10, R13.reuse, 0x2, R4 ;  /* 0x000000020d0a7825 */ /* 0x048fe200078e0204 */
[----:B------:R-:W-:Y:S01]  /*65a0*/  ISETP.GE.AND P0, PT, R12, UR7, PT ;  /* 0x000000070c007c0c */ /* 0x000fe2000bf06270 */
[----:B------:R1:W-:Y:S01]  /*65b0*/  @P6 STG.E.U16 desc[UR20][R8.64], R28 ;  /* 0x0000001c08006986 */ /* 0x0003e2000c101514 */
[C---:B------:R-:W-:Y:S01]  /*65c0*/  ISETP.LT.AND P6, PT, R0.reuse, UR6, !P4 ;  /* 0x0000000600007c0c */ /* 0x040fe2000e7c1270 */
[----:B------:R-:W-:Y:S01]  /*65d0*/  VIADD R13, R13, UR9 ;  /* 0x000000090d0d7c36 */ /* 0x000fe20008000000 */
[C---:B------:R-:W-:Y:S01]  /*65e0*/  ISETP.LT.AND P4, PT, R3.reuse, UR6, !P4 ;  /* 0x0000000603007c0c */ /* 0x040fe2000e781270 */
[----:B------:R3:W-:Y:S01]  /*65f0*/  @P1 STG.E.U16 desc[UR20][R10.64], R16 ;  /* 0x000000100a001986 */ /* 0x0007e2000c101514 */
[----:B------:R-:W-:Y:S01]  /*6600*/  ISETP.LT.AND P1, PT, R0, UR6, !P2 ;  /* 0x0000000600007c0c */ /* 0x000fe2000d721270 */
[----:B------:R-:W-:Y:S01]  /*6610*/  VIADD R14, R2, 0x1b ;  /* 0x0000001b020e7836 */ /* 0x000fe20000000000 */
[----:B------:R-:W-:Y:S01]  /*6620*/  ISETP.LT.AND P2, PT, R3, UR6, !P2 ;  /* 0x0000000603007c0c */ /* 0x000fe2000d741270 */
[C---:B0-----:R-:W-:Y:S01]  /*6630*/  VIADD R15, R13.reuse, UR9 ;  /* 0x000000090d0f7c36 */ /* 0x041fe20008000000 */
[----:B------:R-:W-:Y:S01]  /*6640*/  PRMT R18, R30, 0x7632, R18 ;  /* 0x000076321e127816 */ /* 0x000fe20000000012 */
[----:B------:R-:W-:Y:S01]  /*6650*/  IMAD.WIDE R6, R13, 0x2, R68 ;  /* 0x000000020d067825 */ /* 0x000fe200078e0244 */
[----:B------:R-:W-:-:S02]  /*6660*/  ISETP.GE.AND P3, PT, R14, UR7, PT ;  /* 0x000000070e007c0c */ /* 0x000fc4000bf66270 */
[----:B------:R-:W-:Y:S01]  /*6670*/  F2FP.BF16.F32.PACK_AB R48, R112, R48 ;  /* 0x000000307030723e */ /* 0x000fe200000010ff */
[----:B-1----:R-:W-:Y:S01]  /*6680*/  IMAD.WIDE R8, R13, 0x2, R4 ;  /* 0x000000020d087825 */ /* 0x002fe200078e0204 */
[----:B------:R-:W-:Y:S02]  /*6690*/  F2FP.BF16.F32.PACK_AB R49, R113, R49 ;  /* 0x000000317131723e */ /* 0x000fe400000010ff */
[----:B------:R-:W-:Y:S01]  /*66a0*/  F2FP.BF16.F32.PACK_AB R50, R114, R50 ;  /* 0x000000327232723e */ /* 0x000fe200000010ff */
[----:B------:R-:W-:Y:S01]  /*66b0*/  VIADD R14, R2, 0x1c ;  /* 0x0000001c020e7836 */ /* 0x000fe20000000000 */
[----:B------:R0:W-:Y:S01]  /*66c0*/  @P1 STG.E.U16 desc[UR20][R6.64], R29 ;  /* 0x0000001d06001986 */ /* 0x0001e2000c101514 */
[----:B---3--:R-:W-:Y:S01]  /*66d0*/  IMAD.WIDE R10, R15, 0x2, R68 ;  /* 0x000000020f0a7825 */ /* 0x008fe200078e0244 */
[----:B------:R-:W-:Y:S02]  /*66e0*/  F2FP.BF16.F32.PACK_AB R51, R115, R51 ;  /* 0x000000337333723e */ /* 0x000fe400000010ff */
[----:B------:R1:W-:Y:S01]  /*66f0*/  @P2 STG.E.U16 desc[UR20][R8.64], R17 ;  /* 0x0000001108002986 */ /* 0x0003e2000c101514 */
[----:B------:R-:W-:Y:S01]  /*6700*/  IMAD.WIDE R12, R15, 0x2, R4 ;  /* 0x000000020f0c7825 */ /* 0x000fe200078e0204 */
[----:B------:R-:W-:-:S02]  /*6710*/  ISETP.GE.AND P5, PT, R14, UR7, PT ;  /* 0x000000070e007c0c */ /* 0x000fc4000bfa6270 */
[----:B------:R3:W-:Y:S01]  /*6720*/  @P6 STG.E.U16 desc[UR20][R10.64], R30 ;  /* 0x0000001e0a006986 */ /* 0x0007e2000c101514 */
[----:B------:R-:W-:Y:S01]  /*6730*/  VIADD R15, R15, UR9 ;  /* 0x000000090f0f7c36 */ /* 0x000fe20008000000 */
[----:B------:R-:W-:Y:S01]  /*6740*/  ISETP.LT.AND P6, PT, R0, UR6, !P5 ;  /* 0x0000000600007c0c */ /* 0x000fe2000efc1270 */
[----:B------:R-:W-:Y:S01]  /*6750*/  VIADD R16, R2, 0x1f ;  /* 0x0000001f02107836 */ /* 0x000fe20000000000 */
[----:B------:R4:W-:Y:S01]  /*6760*/  @P4 STG.E.U16 desc[UR20][R12.64], R18 ;  /* 0x000000120c004986 */ /* 0x0009e2000c101514 */
[----:B------:R-:W-:Y:S01]  /*6770*/  ISETP.LT.AND P4, PT, R0, UR6, !P3 ;  /* 0x0000000600007c0c */ /* 0x000fe2000df81270 */
[----:B0-----:R-:W-:Y:S01]  /*6780*/  IMAD.WIDE R6, R15, 0x2, R68 ;  /* 0x000000020f067825 */ /* 0x001fe200078e0244 */
[C---:B------:R-:W-:Y:S02]  /*6790*/  ISETP.LT.AND P3, PT, R3.reuse, UR6, !P3 ;  /* 0x0000000603007c0c */ /* 0x040fe4000df61270 */
[----:B------:R-:W-:Y:S01]  /*67a0*/  ISETP.LT.AND P5, PT, R3, UR6, !P5 ;  /* 0x0000000603007c0c */ /* 0x000fe2000efa1270 */
[C---:B-1----:R-:W-:Y:S01]  /*67b0*/  VIADD R17, R15.reuse, UR9 ;  /* 0x000000090f117c36 */ /* 0x042fe20008000000 */
[----:B------:R-:W-:Y:S01]  /*67c0*/  ISETP.GE.AND P2, PT, R16, UR7, PT ;  /* 0x0000000710007c0c */ /* 0x000fe2000bf46270 */
[----:B------:R-:W-:Y:S01]  /*67d0*/  IMAD.WIDE R8, R15, 0x2, R4 ;  /* 0x000000020f087825 */ /* 0x000fe200078e0204 */
[----:B------:R-:W-:-:S02]  /*67e0*/  PRMT R15, R32, 0x7632, R15 ;  /* 0x00007632200f7816 */ /* 0x000fc4000000000f */
[----:B------:R-:W-:Y:S01]  /*67f0*/  PRMT R16, R33, 0x7632, R16 ;  /* 0x0000763221107816 */ /* 0x000fe20000000010 */
[----:B---3--:R-:W-:Y:S01]  /*6800*/  IMAD.WIDE R10, R17, 0x2, R68 ;  /* 0x00000002110a7825 */ /* 0x008fe200078e0244 */
[----:B----4-:R-:W-:Y:S01]  /*6810*/  PRMT R18, R31, 0x7632, R18 ;  /* 0x000076321f127816 */ /* 0x010fe20000000012 */
[----:B------:R0:W-:Y:S01]  /*6820*/  @P4 STG.E.U16 desc[UR20][R6.64], R31 ;  /* 0x0000001f06004986 */ /* 0x0001e2000c101514 */
[----:B------:R-:W-:Y:S01]  /*6830*/  F2FP.BF16.F32.PACK_AB R52, R116, R52 ;  /* 0x000000347434723e */ /* 0x000fe200000010ff */
[----:B------:R-:W-:Y:S01]  /*6840*/  VIADD R13, R17, UR9 ;  /* 0x00000009110d7c36 */ /* 0x000fe20008000000 */
[----:B------:R-:W-:Y:S01]  /*6850*/  F2FP.BF16.F32.PACK_AB R53, R117, R53 ;  /* 0x000000357535723e */ /* 0x000fe200000010ff */
[----:B------:R1:W-:Y:S01]  /*6860*/  @P3 STG.E.U16 desc[UR20][R8.64], R18 ;  /* 0x0000001208003986 */ /* 0x0003e2000c101514 */
[----:B------:R-:W-:Y:S01]  /*6870*/  VIADD R14, R2, 0x1e ;  /* 0x0000001e020e7836 */ /* 0x000fe20000000000 */
        /* <DEDUP_REMOVED lines=21> */
[----:B0-----:R-:W-:Y:S01]  /*69d0*/  VIADD R15, R13, UR9 ;  /* 0x000000090d0f7c36 */ /* 0x001fe20008000000 */
[----:B------:R-:W-:Y:S01]  /*69e0*/  F2FP.BF16.F32.PACK_AB R55, R119, R55 ;  /* 0x000000377737723e */ /* 0x000fe200000010ff */
        /* <DEDUP_REMOVED lines=27> */
[C---:B---3--:R-:W-:Y:S01]  /*6ba0*/  IMAD.WIDE R10, R17.reuse, 0x2, R68 ;  /* 0x00000002110a7825 */ /* 0x048fe200078e0244 */
        /* <DEDUP_REMOVED lines=18> */
[C---:B---3--:R-:W-:Y:S01]  /*6cd0*/  IMAD.WIDE R10, R13.reuse, 0x2, R4 ;  /* 0x000000020d0a7825 */ /* 0x048fe200078e0204 */
        /* <DEDUP_REMOVED lines=40> */
[----:B------:R0:W-:Y:S02]  /*6f60*/  @P1 STG.E.U16 desc[UR20][R6.64], R41 ;  /* 0x0000002906001986 */ /* 0x0001e4000c101514 */
[----:B------:R-:W-:Y:S02]  /*6f70*/  VIADD R13, R17, UR9 ;  /* 0x00000009110d7c36 */ /* 0x000fe40008000000 */
[----:B------:R1:W-:Y:S01]  /*6f80*/  @P2 STG.E.U16 desc[UR20][R8.64], R18 ;  /* 0x0000001208002986 */ /* 0x0003e2000c101514 */
[C---:B------:R-:W-:Y:S02]  /*6f90*/  VIADD R14, R2.reuse, 0x28 ;  /* 0x00000028020e7836 */ /* 0x040fe40000000000 */
        /* <DEDUP_REMOVED lines=21> */
[C---:B0-----:R-:W-:Y:S02]  /*70f0*/  VIADD R15, R13.reuse, UR9 ;  /* 0x000000090d0f7c36 */ /* 0x041fe40008000000 */
[----:B------:R-:W-:Y:S02]  /*7100*/  VIADD R14, R2, 0x2b ;  /* 0x0000002b020e7836 */ /* 0x000fe40000000000 */
[----:B------:R-:W-:-:S03]  /*7110*/  IMAD.WIDE R6, R13, 0x2, R68 ;  /* 0x000000020d067825 */ /* 0x000fc600078e0244 */
[----:B------:R-:W-:Y:S01]  /*7120*/  ISETP.GE.AND P2, PT, R14, UR7, PT ;  /* 0x000000070e007c0c */ /* 0x000fe2000bf46270 */
[----:B-1----:R-:W-:Y:S01]  /*7130*/  IMAD.WIDE R8, R13, 0x2, R4 ;  /* 0x000000020d087825 */ /* 0x002fe200078e0204 */
[----:B------:R0:W-:Y:S03]  /*7140*/  @P3 STG.E.U16 desc[UR20][R6.64], R44 ;  /* 0x0000002c06003986 */ /* 0x0001e6000c101514 */
[C---:B---3--:R-:W-:Y:S01]  /*7150*/  IMAD.WIDE R10, R15.reuse, 0x2, R68 ;  /* 0x000000020f0a7825 */ /* 0x048fe200078e0244 */
[----:B------:R1:W-:Y:S01]  /*7160*/  @P5 STG.E.U16 desc[UR20][R8.64], R17 ;  /* 0x0000001108005986 */ /* 0x0003e2000c101514 */
[----:B------:R-:W-:Y:S02]  /*7170*/  ISETP.LT.AND P5, PT, R0, UR6, !P1 ;  /* 0x0000000600007c0c */ /* 0x000fe4000cfa1270 */
[----:B------:R-:W-:Y:S01]  /*7180*/  IMAD.WIDE R12, R15, 0x2, R4 ;  /* 0x000000020f0c7825 */ /* 0x000fe200078e0204 */
[----:B------:R-:W-:Y:S01]  /*7190*/  @P6 STG.E.U16 desc[UR20][R10.64], R45 ;  /* 0x0000002d0a006986 */ /* 0x000fe2000c101514 */
[----:B------:R-:W-:-:S02]  /*71a0*/  ISETP.LT.AND P1, PT, R3, UR6, !P1 ;  /* 0x0000000603007c0c */ /* 0x000fc4000cf21270 */
[----:B------:R-:W-:Y:S01]  /*71b0*/  VIADD R15, R15, UR9 ;  /* 0x000000090f0f7c36 */ /* 0x000fe20008000000 */
[----:B------:R-:W-:Y:S01]  /*71c0*/  ISETP.LT.AND P6, PT, R0, UR6, !P2 ;  /* 0x0000000600007c0c */ /* 0x000fe2000d7c1270 */
[----:B------:R3:W-:Y:S01]  /*71d0*/  @P0 STG.E.U16 desc[UR20][R12.64], R18 ;  /* 0x000000120c000986 */ /* 0x0007e2000c101514 */
[----:B------:R-:W-:Y:S01]  /*71e0*/  ISETP.LT.AND P2, PT, R3, UR6, !P2 ;  /* 0x0000000603007c0c */ /* 0x000fe2000d741270 */
[----:B0-----:R-:W-:-:S04]  /*71f0*/  IMAD.WIDE R6, R15, 0x2, R68 ;  /* 0x000000020f067825 */ /* 0x001fc800078e0244 */
[C---:B-1----:R-:W-:Y:S01]  /*7200*/  VIADD R17, R15.reuse, UR9 ;  /* 0x000000090f117c36 */ /* 0x042fe20008000000 */
[----:B------:R0:W-:Y:S01]  /*7210*/  @P5 STG.E.U16 desc[UR20][R6.64], R46 ;  /* 0x0000002e06005986 */ /* 0x0001e2000c101514 */
[----:B------:R-:W-:Y:S01]  /*7220*/  IMAD.WIDE R8, R15, 0x2, R4 ;  /* 0x000000020f087825 */ /* 0x000fe200078e0204 */
[----:B------:R-:W-:Y:S02]  /*7230*/  PRMT R15, R47, 0x7632, R15 ;  /* 0x000076322f0f7816 */ /* 0x000fe4000000000f */
[----:B---3--:R-:W-:Y:S01]  /*7240*/  PRMT R18, R46, 0x7632, R18 ;  /* 0x000076322e127816 */ /* 0x008fe20000000012 */
[----:B------:R-:W-:-:S04]  /*7250*/  IMAD.WIDE R10, R17, 0x2, R68 ;  /* 0x00000002110a7825 */ /* 0x000fc800078e0244 */
[----:B------:R1:W-:Y:S01]  /*7260*/  @P1 STG.E.U16 desc[UR20][R8.64], R18 ;  /* 0x0000001208001986 */ /* 0x0003e2000c101514 */
[----:B------:R-:W-:Y:S02]  /*7270*/  VIADD R16, R2, 0x2e ;  /* 0x0000002e02107836 */ /* 0x000fe40000000000 */
[----:B------:R-:W-:Y:S01]  /*7280*/  VIADD R13, R17, UR9 ;  /* 0x00000009110d7c36 */ /* 0x000fe20008000000 */
[----:B------:R3:W-:Y:S01]  /*7290*/  @P6 STG.E.U16 desc[UR20][R10.64], R47 ;  /* 0x0000002f0a006986 */ /* 0x0007e2000c101514 */
[----:B------:R-:W-:Y:S01]  /*72a0*/  ISETP.LT.AND P6, PT, R0, UR6, !P4 ;  /* 0x0000000600007c0c */ /* 0x000fe2000e7c1270 */
[----:B------:R-:W-:Y:S01]  /*72b0*/  VIADD R14, R2, 0x2d ;  /* 0x0000002d020e7836 */ /* 0x000fe20000000000 */
[----:B------:R-:W-:Y:S01]  /*72c0*/  ISETP.LT.AND P4, PT, R3, UR6, !P4 ;  /* 0x0000000603007c0c */ /* 0x000fe2000e781270 */
[----:B0-----:R-:W-:Y:S01]  /*72d0*/  IMAD.WIDE R6, R17, 0x2, R4 ;  /* 0x0000000211067825 */ /* 0x001fe200078e0204 */
[----:B------:R-:W-:Y:S02]  /*72e0*/  ISETP.GE.AND P0, PT, R16, UR7, PT ;  /* 0x0000000710007c0c */ /* 0x000fe4000bf06270 */
[----:B------:R-:W-:Y:S01]  /*72f0*/  PRMT R16, R48, 0x7632, R16 ;  /* 0x0000763230107816 */ /* 0x000fe20000000010 */
[----:B-1----:R-:W-:Y:S01]  /*7300*/  IMAD.WIDE R8, R13, 0x2, R68 ;  /* 0x000000020d087825 */ /* 0x002fe200078e0244 */
[----:B------:R-:W-:Y:S01]  /*7310*/  ISETP.GE.AND P3, PT, R14, UR7, PT ;  /* 0x000000070e007c0c */ /* 0x000fe2000bf66270 */
[----:B------:R0:W-:Y:S01]  /*7320*/  @P2 STG.E.U16 desc[UR20][R6.64], R15 ;  /* 0x0000000f06002986 */ /* 0x0001e2000c101514 */
[----:B------:R-:W-:Y:S01]  /*7330*/  PRMT R17, R49, 0x7632, R17 ;  /* 0x0000763231117816 */ /* 0x000fe20000000011 */
        /* <DEDUP_REMOVED lines=10> */
[----:B0-----:R-:W-:-:S03]  /*73e0*/  IMAD.WIDE R6, R13, 0x2, R68 ;  /* 0x000000020d067825 */ /* 0x001fc600078e0244 */
[----:B------:R-:W-:Y:S01]  /*73f0*/  ISETP.GE.AND P5, PT, R14, UR7, PT ;  /* 0x000000070e007c0c */ /* 0x000fe2000bfa6270 */
[----:B-1----:R-:W-:-:S04]  /*7400*/  IMAD.WIDE R8, R13, 0x2, R4 ;  /* 0x000000020d087825 */ /* 0x002fc800078e0204 */
[C---:B------:R-:W-:Y:S02]  /*7410*/  VIADD R12, R2.reuse, 0x31 ;  /* 0x00000031020c7836 */ /* 0x040fe40000000000 */
[----:B------:R-:W-:Y:S01]  /*7420*/  VIADD R15, R13, UR9 ;  /* 0x000000090d0f7c36 */ /* 0x000fe20008000000 */
[----:B------:R0:W-:Y:S01]  /*7430*/  @P4 STG.E.U16 desc[UR20][R6.64], R49 ;  /* 0x0000003106004986 */ /* 0x0001e2000c101514 */
[----:B------:R-:W-:Y:S01]  /*7440*/  VIADD R14, R2, 0x30 ;  /* 0x00000030020e7836 */ /* 0x000fe20000000000 */
[----:B------:R-:W-:Y:S01]  /*7450*/  ISETP.GE.AND P2, PT, R12, UR7, PT ;  /* 0x000000070c007c0c */ /* 0x000fe2000bf46270 */
[----:B---3--:R-:W-:Y:S01]  /*7460*/  IMAD.WIDE R10, R15, 0x2, R68 ;  /* 0x000000020f0a7825 */ /* 0x008fe200078e0244 */
[----:B------:R1:W-:Y:S01]  /*7470*/  @P3 STG.E.U16 desc[UR20][R8.64], R17 ;  /* 0x0000001108003986 */ /* 0x0003e2000c101514 */
[----:B------:R-:W-:Y:S02]  /*7480*/  ISETP.LT.AND P3, PT, R0, UR6, !P5 ;  /* 0x0000000600007c0c */ /* 0x000fe4000ef61270 */
[----:B------:R-:W-:Y:S01]  /*7490*/  ISETP.LT.AND P5, PT, R3, UR6, !P5 ;  /* 0x0000000603007c0c */ /* 0x000fe2000efa1270 */
[C---:B------:R-:W-:Y:S01]  /*74a0*/  IMAD.WIDE R12, R15.reuse, 0x2, R4 ;  /* 0x000000020f0c7825 */ /* 0x040fe200078e0204 */
[----:B------:R-:W-:Y:S01]  /*74b0*/  ISETP.GE.AND P1, PT, R14, UR7, PT ;  /* 0x000000070e007c0c */ /* 0x000fe2000bf26270 */
[----:B------:R-:W-:Y:S02]  /*74c0*/  @P6 STG.E.U16 desc[UR20][R10.64], R50 ;  /* 0x000000320a006986 */ /* 0x000fe4000c101514 */
[----:B------:R-:W-:Y:S01]  /*74d0*/  VIADD R15, R15, UR9 ;  /* 0x000000090f0f7c36 */ /* 0x000fe20008000000 */
[----:B------:R-:W-:Y:S01]  /*74e0*/  ISETP.LT.AND P6, PT, R0, UR6, !P1 ;  /* 0x0000000600007c0c */ /* 0x000fe2000cfc1270 */
[----:B------:R3:W-:Y:S01]  /*74f0*/  @P0 STG.E.U16 desc[UR20][R12.64], R18 ;  /* 0x000000120c000986 */ /* 0x0007e2000c101514 */
[----:B------:R-:W-:Y:S01]  /*7500*/  ISETP.LT.AND P1, PT, R3, UR6, !P1 ;  /* 0x0000000603007c0c */ /* 0x000fe2000cf21270 */
[----:B0-----:R-:W-:-:S04]  /*7510*/  IMAD.WIDE R6, R15, 0x2, R68 ;  /* 0x000000020f067825 */ /* 0x001fc800078e0244 */
[C---:B-1----:R-:W-:Y:S01]  /*7520*/  IMAD.WIDE R8, R15.reuse, 0x2, R4 ;  /* 0x000000020f087825 */ /* 0x042fe200078e0204 */
[----:B------:R0:W-:Y:S03]  /*7530*/  @P3 STG.E.U16 desc[UR20][R6.64], R51 ;  /* 0x0000003306003986 */ /* 0x0001e6000c101514 */
[----:B------:R-:W-:Y:S01]  /*7540*/  VIADD R17, R15, UR9 ;  /* 0x000000090f117c36 */ /* 0x000fe20008000000 */
[----:B------:R-:W-:Y:S01]  /*7550*/  PRMT R15, R52, 0x7632, R15 ;  /* 0x00007632340f7816 */ /* 0x000fe2000000000f */
[----:B------:R-:W-:Y:S01]  /*7560*/  VIADD R14, R2, 0x32 ;  /* 0x00000032020e7836 */ /* 0x000fe20000000000 */
[----:B---3--:R-:W-:Y:S01]  /*7570*/  PRMT R18, R51, 0x7632, R18 ;  /* 0x0000763233127816 */ /* 0x008fe20000000012 */
[----:B------:R-:W-:-:S03]  /*7580*/  IMAD.WIDE R10, R17, 0x2, R68 ;  /* 0x00000002110a7825 */ /* 0x000fc600078e0244 */
[----:B------:R-:W-:Y:S01]  /*7590*/  ISETP.GE.AND P4, PT, R14, UR7, PT ;  /* 0x000000070e007c0c */ /* 0x000fe2000bf86270 */
[----:B------:R1:W-:Y:S01]  /*75a0*/  @P5 STG.E.U16 desc[UR20][R8.64], R18 ;  /* 0x0000001208005986 */ /* 0x0003e2000c101514 */
[----:B------:R-:W-:Y:S01]  /*75b0*/  ISETP.LT.AND P5, PT, R0, UR6, !P2 ;  /* 0x0000000600007c0c */ /* 0x000fe2000d7a1270 */
[----:B------:R-:W-:Y:S02]  /*75c0*/  VIADD R13, R17, UR9 ;  /* 0x00000009110d7c36 */ /* 0x000fe40008000000 */
[----:B------:R3:W-:Y:S01]  /*75d0*/  @P6 STG.E.U16 desc[UR20][R10.64], R52 ;  /* 0x000000340a006986 */ /* 0x0007e2000c101514 */
[----:B------:R-:W-:Y:S01]  /*75e0*/  ISETP.LT.AND P6, PT, R3, UR6, !P2 ;  /* 0x0000000603007c0c */ /* 0x000fe2000d7c1270 */
[----:B0-----:R-:W-:Y:S01]  /*75f0*/  IMAD.WIDE R6, R17, 0x2, R4 ;  /* 0x0000000211067825 */ /* 0x001fe200078e0204 */
[----:B------:R-:W-:-:S03]  /*7600*/  PRMT R17, R54, 0x7632, R17 ;  /* 0x0000763236117816 */ /* 0x000fc60000000011 */
[----:B------:R-:W-:Y:S01]  /*7610*/  VIADD R16, R2, 0x33 ;  /* 0x0000003302107836 */ /* 0x000fe20000000000 */
[----:B------:R0:W-:Y:S01]  /*7620*/  @P1 STG.E.U16 desc[UR20][R6.64], R15 ;  /* 0x0000000f06001986 */ /* 0x0001e2000c101514 */
[----:B-1----:R-:W-:Y:S01]  /*7630*/  IMAD.WIDE R8, R13, 0x2, R68 ;  /* 0x000000020d087825 */ /* 0x002fe200078e0244 */
[----:B------:R-:W-:Y:S02]  /*7640*/  PRMT R18, R55, 0x7632, R18 ;  /* 0x0000763237127816 */ /* 0x000fe40000000012 */
[----:B------:R-:W-:Y:S01]  /*7650*/  ISETP.GE.AND P0, PT, R16, UR7, PT ;  /* 0x0000000710007c0c */ /* 0x000fe2000bf06270 */
[----:B---3--:R-:W-:Y:S01]  /*7660*/  IMAD.WIDE R10, R13, 0x2, R4 ;  /* 0x000000020d0a7825 */ /* 0x008fe200078e0204 */
[----:B------:R1:W-:Y:S01]  /*7670*/  @P5 STG.E.U16 desc[UR20][R8.64], R53 ;  /* 0x0000003508005986 */ /* 0x0003e2000c101514 */
[----:B------:R-:W-:Y:S02]  /*7680*/  PRMT R16, R53, 0x7632, R16 ;  /* 0x0000763235107816 */ /* 0x000fe40000000010 */
[----:B------:R-:W-:Y:S01]  /*7690*/  ISETP.LT.AND P5, PT, R0, UR6, !P4 ;  /* 0x0000000600007c0c */ /* 0x000fe2000e7a1270 */
[----:B------:R-:W-:Y:S01]  /*76a0*/  VIADD R13, R13, UR9 ;  /* 0x000000090d0d7c36 */ /* 0x000fe20008000000 */
[----:B------:R-:W-:Y:S01]  /*76b0*/  ISETP.LT.AND P4, PT, R3, UR6, !P4 ;  /* 0x0000000603007c0c */ /* 0x000fe2000e781270 */
[----:B------:R-:W-:Y:S01]  /*76c0*/  VIADD R14, R2, 0x34 ;  /* 0x00000034020e7836 */ /* 0x000fe20000000000 */
[----:B------:R3:W-:Y:S01]  /*76d0*/  @P6 STG.E.U16 desc[UR20][R10.64], R16 ;  /* 0x000000100a006986 */ /* 0x0007e2000c101514 */
[----:B------:R-:W-:Y:S01]  /*76e0*/  ISETP.LT.AND P6, PT, R0, UR6, !P0 ;  /* 0x0000000600007c0c */ /* 0x000fe2000c7c1270 */
[----:B0-----:R-:W-:Y:S01]  /*76f0*/  IMAD.WIDE R6, R13, 0x2, R68 ;  /* 0x000000020d067825 */ /* 0x001fe200078e0244 */
[----:B------:R-:W-:-:S02]  /*7700*/  ISETP.LT.AND P0, PT, R3, UR6, !P0 ;  /* 0x0000000603007c0c */ /* 0x000fc4000c701270 */
[----:B------:R-:W-:Y:S01]  /*7710*/  ISETP.GE.AND P3, PT, R14, UR7, PT ;  /* 0x000000070e007c0c */ /* 0x000fe2000bf66270 */
[----:B-1----:R-:W-:-:S03]  /*7720*/  IMAD.WIDE R8, R13, 0x2, R4 ;  /* 0x000000020d087825 */ /* 0x002fc600078e0204 */
[----:B------:R0:W-:Y:S01]  /*7730*/  @P5 STG.E.U16 desc[UR20][R6.64], R54 ;  /* 0x0000003606005986 */ /* 0x0001e2000c101514 */
[----:B------:R-:W-:Y:S02]  /*7740*/  VIADD R15, R13, UR9 ;  /* 0x000000090d0f7c36 */ /* 0x000fe40008000000 */
[C---:B------:R-:W-:Y:S01]  /*7750*/  VIADD R14, R2.reuse, 0x35 ;  /* 0x00000035020e7836 */ /* 0x040fe20000000000 */
[----:B------:R1:W-:Y:S01]  /*7760*/  @P4 STG.E.U16 desc[UR20][R8.64], R17 ;  /* 0x0000001108004986 */ /* 0x0003e2000c101514 */
[----:B------:R-:W-:Y:S01]  /*7770*/  VIADD R12, R2, 0x36 ;  /* 0x00000036020c7836 */ /* 0x000fe20000000000 */
[----:B------:R-:W-:Y:S01]  /*7780*/  ISETP.LT.AND P4, PT, R0, UR6, !P3 ;  /* 0x0000000600007c0c */ /* 0x000fe2000df81270 */
[----:B---3--:R-:W-:Y:S01]  /*7790*/  IMAD.WIDE R10, R15, 0x2, R68 ;  /* 0x000000020f0a7825 */ /* 0x008fe200078e0244 */
[----:B------:R-:W-:Y:S02]  /*77a0*/  ISETP.GE.AND P2, PT, R14, UR7, PT ;  /* 0x000000070e007c0c */ /* 0x000fe4000bf46270 */
[----:B------:R-:W-:Y:S01]  /*77b0*/  ISETP.LT.AND P3, PT, R3, UR6, !P3 ;  /* 0x0000000603007c0c */ /* 0x000fe2000df61270 */
[----:B------:R-:W-:Y:S01]  /*77c0*/  VIADD R14, R2, 0x37 ;  /* 0x00000037020e7836 */ /* 0x000fe20000000000 */
[----:B------:R-:W-:Y:S01]  /*77d0*/  ISETP.GE.AND P1, PT, R12, UR7, PT ;  /* 0x000000070c007c0c */ /* 0x000fe2000bf26270 */
[----:B------:R-:W-:Y:S01]  /*77e0*/  IMAD.WIDE R12, R15, 0x2, R4 ;  /* 0x000000020f0c7825 */ /* 0x000fe200078e0204 */
[----:B------:R-:W-:Y:S01]  /*77f0*/  @P6 STG.E.U16 desc[UR20][R10.64], R55 ;  /* 0x000000370a006986 */ /* 0x000fe2000c101514 */
[----:B------:R-:W-:-:S02]  /*7800*/  ISETP.LT.AND P6, PT, R0, UR6, !P2 ;  /* 0x0000000600007c0c */ /* 0x000fc4000d7c1270 */
[----:B------:R-:W-:Y:S01]  /*7810*/  VIADD R15, R15, UR9 ;  /* 0x000000090f0f7c36 */ /* 0x000fe20008000000 */
[----:B------:R3:W-:Y:S01]  /*7820*/  @P0 STG.E.U16 desc[UR20][R12.64], R18 ;  /* 0x000000120c000986 */ /* 0x0007e2000c101514 */
[----:B------:R-:W-:Y:S01]  /*7830*/  ISETP.LT.AND P2, PT, R3, UR6, !P2 ;  /* 0x0000000603007c0c */ /* 0x000fe2000d741270 */
[----:B------:R-:W-:Y:S01]  /*7840*/  VIADD R16, R2, 0x38 ;  /* 0x0000003802107836 */ /* 0x000fe20000000000 */
[----:B------:R-:W-:Y:S01]  /*7850*/  ISETP.GE.AND P5, PT, R14, UR7, PT ;  /* 0x000000070e007c0c */ /* 0x000fe2000bfa6270 */
[----:B0-----:R-:W-:-:S03]  /*7860*/  IMAD.WIDE R6, R15, 0x2, R68 ;  /* 0x000000020f067825 */ /* 0x001fc600078e0244 */
[----:B------:R-:W-:Y:S01]  /*7870*/  ISETP.GE.AND P0, PT, R16, UR7, PT ;  /* 0x0000000710007c0c */ /* 0x000fe2000bf06270 */
[C---:B-1----:R-:W-:Y:S01]  /*7880*/  VIADD R17, R15.reuse, UR9 ;  /* 0x000000090f117c36 */ /* 0x042fe20008000000 */
[----:B------:R0:W-:Y:S01]  /*7890*/  @P4 STG.E.U16 desc[UR20][R6.64], R56 ;  /* 0x0000003806004986 */ /* 0x0001e2000c101514 */
[----:B------:R-:W-:Y:S01]  /*78a0*/  IMAD.WIDE R8, R15, 0x2, R4 ;  /* 0x000000020f087825 */ /* 0x000fe200078e0204 */
[----:B------:R-:W-:Y:S02]  /*78b0*/  PRMT R15, R57, 0x7632, R15 ;  /* 0x00007632390f7816 */ /* 0x000fe4000000000f */
[----:B---3--:R-:W-:Y:S01]  /*78c0*/  PRMT R18, R56, 0x7632, R18 ;  /* 0x0000763238127816 */ /* 0x008fe20000000012 */
[----:B------:R-:W-:Y:S01]  /*78d0*/  IMAD.WIDE R10, R17, 0x2, R68 ;  /* 0x00000002110a7825 */ /* 0x000fe200078e0244 */
[----:B------:R-:W-:-:S03]  /*78e0*/  PRMT R16, R58, 0x7632, R16 ;  /* 0x000076323a107816 */ /* 0x000fc60000000010 */
        /* <DEDUP_REMOVED lines=9> */
[C---:B-1----:R-:W-:Y:S01]  /*7980*/  IMAD.WIDE R8, R13.reuse, 0x2, R68 ;  /* 0x000000020d087825 */ /* 0x042fe200078e0244 */
[----:B------:R-:W-:Y:S02]  /*7990*/  PRMT R18, R60, 0x7632, R18 ;  /* 0x000076323c127816 */ /* 0x000fe40000000012 */
[----:B------:R-:W-:Y:S01]  /*79a0*/  ISETP.GE.AND P4, PT, R14, UR7, PT ;  /* 0x000000070e007c0c */ /* 0x000fe2000bf86270 */
[----:B---3--:R-:W-:Y:S01]  /*79b0*/  IMAD.WIDE R10, R13, 0x2, R4 ;  /* 0x000000020d0a7825 */ /* 0x008fe200078e0204 */
[----:B------:R1:W-:Y:S01]  /*79c0*/  @P3 STG.E.U16 desc[UR20][R8.64], R58 ;  /* 0x0000003a08003986 */ /* 0x0003e2000c101514 */
[C---:B------:R-:W-:Y:S02]  /*79d0*/  ISETP.LT.AND P3, PT, R0.reuse, UR6, !P5 ;  /* 0x0000000600007c0c */ /* 0x040fe4000ef61270 */
[----:B------:R-:W-:Y:S01]  /*79e0*/  ISETP.LT.AND P5, PT, R3, UR6, !P5 ;  /* 0x0000000603007c0c */ /* 0x000fe2000efa1270 */
[----:B------:R3:W-:Y:S01]  /*79f0*/  @P6 STG.E.U16 desc[UR20][R10.64], R16 ;  /* 0x000000100a006986 */ /* 0x0007e2000c101514 */
[----:B------:R-:W-:Y:S01]  /*7a00*/  ISETP.LT.AND P6, PT, R0, UR6, !P0 ;  /* 0x0000000600007c0c */ /* 0x000fe2000c7c1270 */
[----:B------:R-:W-:Y:S01]  /*7a10*/  VIADD R13, R13, UR9 ;  /* 0x000000090d0d7c36 */ /* 0x000fe20008000000 */
[----:B------:R-:W-:Y:S01]  /*7a20*/  ISETP.LT.AND P0, PT, R3, UR6, !P0 ;  /* 0x0000000603007c0c */ /* 0x000fe2000c701270 */
[----:B------:R-:W-:-:S02]  /*7a30*/  VIADD R14, R2, 0x3a ;  /* 0x0000003a020e7836 */ /* 0x000fc40000000000 */
[C---:B0-----:R-:W-:Y:S02]  /*7a40*/  VIADD R15, R13.reuse, UR9 ;  /* 0x000000090d0f7c36 */ /* 0x041fe40008000000 */
[----:B------:R-:W-:Y:S01]  /*7a50*/  IMAD.WIDE R6, R13, 0x2, R68 ;  /* 0x000000020d067825 */ /* 0x000fe200078e0244 */
[----:B------:R-:W-:-:S03]  /*7a60*/  ISETP.GE.AND P1, PT, R14, UR7, PT ;  /* 0x000000070e007c0c */ /* 0x000fc6000bf26270 */
[----:B-1----:R-:W-:Y:S01]  /*7a70*/  IMAD.WIDE R8, R13, 0x2, R4 ;  /* 0x000000020d087825 */ /* 0x002fe200078e0204 */
[----:B------:R-:W-:Y:S03]  /*7a80*/  @P3 STG.E.U16 desc[UR20][R6.64], R59 ;  /* 0x0000003b06003986 */ /* 0x000fe6000c101514 */
[----:B------:R-:W-:Y:S01]  /*7a90*/  VIADD R12, R2, 0x3b ;  /* 0x0000003b020c7836 */ /* 0x000fe20000000000 */
[----:B------:R0:W-:Y:S01]  /*7aa0*/  @P5 STG.E.U16 desc[UR20][R8.64], R17 ;  /* 0x0000001108005986 */ /* 0x0001e2000c101514 */
[C---:B---3--:R-:W-:Y:S01]  /*7ab0*/  IMAD.WIDE R10, R15.reuse, 0x2, R68 ;  /* 0x000000020f0a7825 */ /* 0x048fe200078e0244 */
[----:B------:R-:W-:Y:S02]  /*7ac0*/  ISETP.LT.AND P5, PT, R0, UR6, !P4 ;  /* 0x0000000600007c0c */ /* 0x000fe4000e7a1270 */
[----:B------:R-:W-:Y:S01]  /*7ad0*/  ISETP.GE.AND P2, PT, R12, UR7, PT ;  /* 0x000000070c007c0c */ /* 0x000fe2000bf46270 */
[----:B------:R-:W-:Y:S01]  /*7ae0*/  IMAD.WIDE R12, R15, 0x2, R4 ;  /* 0x000000020f0c7825 */ /* 0x000fe200078e0204 */
[----:B------:R-:W-:Y:S01]  /*7af0*/  ISETP.LT.AND P4, PT, R3, UR6, !P4 ;  /* 0x0000000603007c0c */ /* 0x000fe2000e781270 */
[----:B------:R1:W-:Y:S01]  /*7b00*/  @P6 STG.E.U16 desc[UR20][R10.64], R60 ;  /* 0x0000003c0a006986 */ /* 0x0003e2000c101514 */
[----:B------:R-:W-:Y:S01]  /*7b10*/  ISETP.LT.AND P6, PT, R0, UR6, !P1 ;  /* 0x0000000600007c0c */ /* 0x000fe2000cfc1270 */
[----:B------:R-:W-:Y:S01]  /*7b20*/  VIADD R15, R15, UR9 ;  /* 0x000000090f0f7c36 */ /* 0x000fe20008000000 */
[----:B------:R-:W-:Y:S01]  /*7b30*/  ISETP.LT.AND P1, PT, R3, UR6, !P1 ;  /* 0x0000000603007c0c */ /* 0x000fe2000cf21270 */
[----:B------:R-:W-:Y:S01]  /*7b40*/  VIADD R14, R2, 0x3c ;  /* 0x0000003c020e7836 */ /* 0x000fe20000000000 */
[----:B------:R3:W-:Y:S01]  /*7b50*/  @P0 STG.E.U16 desc[UR20][R12.64], R18 ;  /* 0x000000120c000986 */ /* 0x0007e2000c101514 */
[----:B0-----:R-:W-:-:S02]  /*7b60*/  VIADD R17, R15, UR9 ;  /* 0x000000090f117c36 */ /* 0x001fc40008000000 */
[----:B------:R-:W-:Y:S01]  /*7b70*/  IMAD.WIDE R6, R15, 0x2, R68 ;  /* 0x000000020f067825 */ /* 0x000fe200078e0244 */
[----:B------:R-:W-:-:S03]  /*7b80*/  ISETP.GE.AND P3, PT, R14, UR7, PT ;  /* 0x000000070e007c0c */ /* 0x000fc6000bf66270 */
[----:B------:R-:W-:Y:S01]  /*7b90*/  IMAD.WIDE R8, R15, 0x2, R4 ;  /* 0x000000020f087825 */ /* 0x000fe200078e0204 */
[----:B------:R0:W-:Y:S03]  /*7ba0*/  @P5 STG.E.U16 desc[UR20][R6.64], R61 ;  /* 0x0000003d06005986 */ /* 0x0001e6000c101514 */
[----:B-1----:R-:W-:Y:S01]  /*7bb0*/  IMAD.WIDE R10, R17, 0x2, R68 ;  /* 0x00000002110a7825 */ /* 0x002fe200078e0244 */
[----:B---3--:R-:W-:-:S03]  /*7bc0*/  PRMT R12, R61, 0x7632, R12 ;  /* 0x000076323d0c7816 */ /* 0x008fc6000000000c */
[----:B------:R-:W-:Y:S02]  /*7bd0*/  VIADD R14, R2, 0x3e ;  /* 0x0000003e020e7836 */ /* 0x000fe40000000000 */
[----:B------:R1:W-:Y:S01]  /*7be0*/  @P4 STG.E.U16 desc[UR20][R8.64], R12 ;  /* 0x0000000c08004986 */ /* 0x0003e2000c101514 */
[C---:B------:R-:W-:Y:S01]  /*7bf0*/  ISETP.LT.AND P4, PT, R0.reuse, UR6, !P2 ;  /* 0x0000000600007c0c */ /* 0x040fe2000d781270 */
[----:B------:R-:W-:Y:S01]  /*7c00*/  VIADD R13, R17, UR9 ;  /* 0x00000009110d7c36 */ /* 0x000fe20008000000 */
[----:B------:R-:W-:Y:S01]  /*7c10*/  ISETP.LT.AND P2, PT, R3, UR6, !P2 ;  /* 0x0000000603007c0c */ /* 0x000fe2000d741270 */
[----:B------:R3:W-:Y:S01]  /*7c20*/  @P6 STG.E.U16 desc[UR20][R10.64], R62 ;  /* 0x0000003e0a006986 */ /* 0x0007e2000c101514 */
[----:B------:R-:W-:Y:S01]  /*7c30*/  ISETP.LT.AND P6, PT, R0, UR6, !P3 ;  /* 0x0000000600007c0c */ /* 0x000fe2000dfc1270 */
[----:B------:R-:W-:Y:S01]  /*7c40*/  VIADD R16, R2, 0x3d ;  /* 0x0000003d02107836 */ /* 0x000fe20000000000 */
[----:B------:R-:W-:Y:S01]  /*7c50*/  ISETP.GE.AND P5, PT, R14, UR7, PT ;  /* 0x000000070e007c0c */ /* 0x000fe2000bfa6270 */
[----:B------:R-:W-:Y:S01]  /*7c60*/  VIADD R15, R13, UR9 ;  /* 0x000000090d0f7c36 */ /* 0x000fe20008000000 */
[----:B------:R-:W-:Y:S01]  /*7c70*/  PRMT R14, R62, 0x7632, R14 ;  /* 0x000076323e0e7816 */ /* 0x000fe2000000000e */
[----:B0-----:R-:W-:Y:S01]  /*7c80*/  IMAD.WIDE R6, R17, 0x2, R4 ;  /* 0x0000000211067825 */ /* 0x001fe200078e0204 */
[----:B------:R-:W-:-:S02]  /*7c90*/  ISETP.GE.AND P0, PT, R16, UR7, PT ;  /* 0x0000000710007c0c */ /* 0x000fc4000bf06270 */
[----:B------:R-:W-:Y:S01]  /*7ca0*/  PRMT R16, R63, 0x7632, R16 ;  /* 0x000076323f107816 */ /* 0x000fe20000000010 */
[----:B-1----:R-:W-:Y:S01]  /*7cb0*/  IMAD.WIDE R8, R13, 0x2, R68 ;  /* 0x000000020d087825 */ /* 0x002fe200078e0244 */
[----:B------:R0:W-:Y:S01]  /*7cc0*/  @P1 STG.E.U16 desc[UR20][R6.64], R14 ;  /* 0x0000000e06001986 */ /* 0x0001e2000c101514 */
[----:B------:R-:W-:Y:S02]  /*7cd0*/  ISETP.LT.AND P3, PT, R3, UR6, !P3 ;  /* 0x0000000603007c0c */ /* 0x000fe4000df61270 */
[----:B---3--:R-:W-:Y:S01]  /*7ce0*/  IMAD.WIDE R10, R13, 0x2, R4 ;  /* 0x000000020d0a7825 */ /* 0x008fe200078e0204 */
[----:B------:R1:W-:Y:S01]  /*7cf0*/  @P4 STG.E.U16 desc[UR20][R8.64], R63 ;  /* 0x0000003f08004986 */ /* 0x0003e2000c101514 */
[----:B------:R-:W-:Y:S02]  /*7d00*/  ISETP.LT.AND P4, PT, R0, UR6, !P5 ;  /* 0x0000000600007c0c */ /* 0x000fe4000ef81270 */
[----:B------:R-:W-:Y:S01]  /*7d10*/  IMAD.WIDE R12, R15, 0x2, R68 ;  /* 0x000000020f0c7825 */ /* 0x000fe200078e0244 */
[----:B------:R-:W-:Y:S01]  /*7d20*/  @P2 STG.E.U16 desc[UR20][R10.64], R16 ;  /* 0x000000100a002986 */ /* 0x000fe2000c101514 */
[----:B------:R-:W-:-:S02]  /*7d30*/  ISETP.LT.AND P5, PT, R3, UR6, !P5 ;  /* 0x0000000603007c0c */ /* 0x000fc4000efa1270 */
[----:B------:R-:W-:Y:S01]  /*7d40*/  VIADD R2, R2, 0x3f ;  /* 0x0000003f02027836 */ /* 0x000fe20000000000 */
[----:B------:R3:W-:Y:S01]  /*7d50*/  @P6 STG.E.U16 desc[UR20][R12.64], R64 ;  /* 0x000000400c006986 */ /* 0x0007e2000c101514 */
[----:B------:R-:W-:Y:S01]  /*7d60*/  ISETP.LT.AND P6, PT, R0, UR6, !P0 ;  /* 0x0000000600007c0c */ /* 0x000fe2000c7c1270 */
[----:B------:R-:W-:Y:S01]  /*7d70*/  VIADD R17, R15, UR9 ;  /* 0x000000090f117c36 */ /* 0x000fe20008000000 */
[----:B------:R-:W-:Y:S02]  /*7d80*/  ISETP.LT.AND P0, PT, R3, UR6, !P0 ;  /* 0x0000000603007c0c */ /* 0x000fe4000c701270 */
[----:B------:R-:W-:Y:S01]  /*7d90*/  ISETP.GE.AND P1, PT, R2, UR7, PT ;  /* 0x0000000702007c0c */ /* 0x000fe2000bf26270 */
[----:B0-----:R-:W-:Y:S01]  /*7da0*/  IMAD.WIDE R6, R17, 0x2, R68 ;  /* 0x0000000211067825 */ /* 0x001fe200078e0244 */
[----:B------:R-:W-:Y:S02]  /*7db0*/  PRMT R14, R67, 0x7632, R14 ;  /* 0x00007632430e7816 */ /* 0x000fe4000000000e */
[----:B------:R-:W-:Y:S01]  /*7dc0*/  ISETP.LT.AND P2, PT, R0, UR6, !P1 ;  /* 0x0000000600007c0c */ /* 0x000fe2000cf41270 */
[----:B-1----:R-:W-:Y:S01]  /*7dd0*/  IMAD.WIDE R8, R17, 0x2, R4 ;  /* 0x0000000211087825 */ /* 0x002fe200078e0204 */
[----:B------:R-:W-:-:S02]  /*7de0*/  ISETP.LT.AND P1, PT, R3, UR6, !P1 ;  /* 0x0000000603007c0c */ /* 0x000fc4000cf21270 */
[----:B------:R-:W-:Y:S01]  /*7df0*/  PRMT R0, R64, 0x7632, R0 ;  /* 0x0000763240007816 */ /* 0x000fe20000000000 */
[----:B------:R-:W-:-:S04]  /*7e00*/  IMAD.WIDE R2, R15, 0x2, R4 ;  /* 0x000000020f027825 */ /* 0x000fc800078e0204 */
[----:B---3--:R-:W-:Y:S01]  /*7e10*/  VIADD R13, R17, UR9 ;  /* 0x00000009110d7c36 */ /* 0x008fe20008000000 */
[----:B------:R0:W-:Y:S03]  /*7e20*/  @P3 STG.E.U16 desc[UR20][R2.64], R0 ;  /* 0x0000000002003986 */ /* 0x0001e6000c101514 */
[C---:B------:R-:W-:Y:S01]  /*7e30*/  VIADD R15, R13.reuse, UR9 ;  /* 0x000000090d0f7c36 */ /* 0x040fe20008000000 */
[----:B------:R1:W-:Y:S01]  /*7e40*/  @P6 STG.E.U16 desc[UR20][R6.64], R65 ;  /* 0x0000004106006986 */ /* 0x0003e2000c101514 */
[----:B------:R-:W-:-:S04]  /*7e50*/  IMAD.WIDE R10, R13, 0x2, R68 ;  /* 0x000000020d0a7825 */ /* 0x000fc800078e0244 */
[----:B------:R-:W-:Y:S01]  /*7e60*/  IMAD.WIDE R12, R13, 0x2, R4 ;  /* 0x000000020d0c7825 */ /* 0x000fe200078e0204 */
[----:B0-----:R-:W-:-:S03]  /*7e70*/  PRMT R3, R65, 0x7632, R3 ;  /* 0x0000763241037816 */ /* 0x001fc60000000003 */
[----:B------:R-:W-:Y:S01]  /*7e80*/  IMAD.WIDE R68, R15, 0x2, R68 ;  /* 0x000000020f447825 */ /* 0x000fe200078e0244 */
[----:B-1----:R-:W-:-:S03]  /*7e90*/  PRMT R7, R66, 0x7632, R7 ;  /* 0x0000763242077816 */ /* 0x002fc60000000007 */
[----:B------:R-:W-:Y:S01]  /*7ea0*/  IMAD.WIDE R4, R15, 0x2, R4 ;  /* 0x000000020f047825 */ /* 0x000fe200078e0204 */
[----:B------:R0:W-:Y:S04]  /*7eb0*/  @P0 STG.E.U16 desc[UR20][R8.64], R3 ;  /* 0x0000000308000986 */ /* 0x0001e8000c101514 */
[----:B------:R0:W-:Y:S04]  /*7ec0*/  @P4 STG.E.U16 desc[UR20][R10.64], R66 ;  /* 0x000000420a004986 */ /* 0x0001e8000c101514 */
[----:B------:R0:W-:Y:S04]  /*7ed0*/  @P5 STG.E.U16 desc[UR20][R12.64], R7 ;  /* 0x000000070c005986 */ /* 0x0001e8000c101514 */
[----:B------:R0:W-:Y:S04]  /*7ee0*/  @P2 STG.E.U16 desc[UR20][R68.64], R67 ;  /* 0x0000004344002986 */ /* 0x0001e8000c101514 */
[----:B------:R0:W-:Y:S01]  /*7ef0*/  @P1 STG.E.U16 desc[UR20][R4.64], R14 ;  /* 0x0000000e04001986 */ /* 0x0001e2000c101514 */
[----:B--2---:R-:W-:Y:S06]  /*7f00*/  BAR.SYNC.DEFER_BLOCKING 0x0 ;  /* 0x0000000000007b1d */ /* 0x004fec0000010000 */
[----:B------:R-:W-:Y:S05]  /*7f10*/  BRA.U UP0, `(.L_x_19) ;  /* 0x0000000100a07547 */ /* 0x000fea000b800000 */
[----:B------:R-:W1:Y:S01]  /*7f20*/  S2UR UR5, SR_CgaCtaId ;  /* 0x00000000000579c3 */ /* 0x000e620000008800 */
[----:B------:R-:W-:Y:S01]  /*7f30*/  NOP ;  /* 0x0000000000007918 */ /* 0x000fe20000000000 */
[----:B------:R-:W-:Y:S01]  /*7f40*/  UMOV UR4, 0x50 ;  /* 0x0000005000047882 */ /* 0x000fe20000000000 */
[----:B------:R-:W-:Y:S02]  /*7f50*/  IMAD.U32 R0, RZ, RZ, UR19 ;  /* 0x00000013ff007e24 */ /* 0x000fe4000f8e00ff */
[----:B0-----:R-:W-:Y:S02]  /*7f60*/  IMAD.MOV.U32 R3, RZ, RZ, 0xf ;  /* 0x0000000fff037424 */ /* 0x001fe400078e00ff */
[----:B------:R-:W-:Y:S01]  /*7f70*/  IMAD.MOV.U32 R7, RZ, RZ, 0x1 ;  /* 0x00000001ff077424 */ /* 0x000fe200078e00ff */
[----:B------:R-:W-:-:S04]  /*7f80*/  LOP3.LUT R0, R0, 0xffff, RZ, 0xc0, !PT ;  /* 0x0000ffff00007812 */ /* 0x000fc800078ec0ff */
[----:B------:R-:W-:-:S05]  /*7f90*/  SHF.R.U32.HI R0, RZ, 0x5, R0 ;  /* 0x00000005ff007819 */ /* 0x000fca0000011600 */
[----:B------:R-:W-:Y:S01]  /*7fa0*/  VIADD R2, R0, 0x10 ;  /* 0x0000001000027836 */ /* 0x000fe20000000000 */
[----:B------:R-:W-:Y:S01]  /*7fb0*/  SHF.L.U32 R0, R3, R0, RZ ;  /* 0x0000000003007219 */ /* 0x000fe200000006ff */
[----:B-1----:R-:W-:-:S03]  /*7fc0*/  ULEA UR6, UR5, UR4, 0x18 ;  /* 0x0000000405067291 */ /* 0x002fc6000f8ec0ff */
[----:B------:R-:W-:-:S04]  /*7fd0*/  SHF.L.U32 R3, R7, R2, RZ ;  /* 0x0000000207037219 */ /* 0x000fc800000006ff */
[----:B------:R-:W-:Y:S02]  /*7fe0*/  LOP3.LUT R0, R3, R0, RZ, 0xfc, !PT ;  /* 0x0000000003007212 */ /* 0x000fe400078efcff */
[----:B------:R-:W0:Y:S02]  /*7ff0*/  LDS R5, [UR6] ;  /* 0x00000006ff057984 */ /* 0x000e240008000800 */
[C---:B------:R-:W-:Y:S02]  /*8000*/  LOP3.LUT R2, R0.reuse, 0xffff, RZ, 0xc0, !PT ;  /* 0x0000ffff00027812 */ /* 0x040fe400078ec0ff */
[----:B0-----:R-:W-:-:S04]  /*8010*/  LOP3.LUT R3, R0, 0xffff, R5, 0x80, !PT ;  /* 0x0000ffff00037812 */ /* 0x001fc800078e8005 */
[----:B------:R-:W-:-:S13]  /*8020*/  ISETP.NE.AND P0, PT, R3, R2, PT ;  /* 0x000000020300720c */ /* 0x000fda0003f05270 */
[----:B------:R-:W-:Y:S05]  /*8030*/  @P0 BRA `(.L_x_20) ;  /* 0x0000000000500947 */ /* 0x000fea0003800000 */
[----:B------:R-:W-:Y:S02]  /*8040*/  SHF.R.U32.HI R5, RZ, 0x10, R5 ;  /* 0x00000010ff057819 */ /* 0x000fe40000011605 */
[----:B------:R-:W-:-:S04]  /*8050*/  SHF.R.U32.HI R2, RZ, 0x10, R0 ;  /* 0x00000010ff027819 */ /* 0x000fc80000011600 */
[----:B------:R-:W-:-:S04]  /*8060*/  LOP3.LUT R5, R5, R2, RZ, 0xc0, !PT ;  /* 0x0000000205057212 */ /* 0x000fc800078ec0ff */
[----:B------:R-:W-:-:S13]  /*8070*/  ISETP.NE.AND P0, PT, R5, R2, PT ;  /* 0x000000020500720c */ /* 0x000fda0003f05270 */
[----:B------:R-:W-:Y:S05]  /*8080*/  @P0 BRA `(.L_x_21) ;  /* 0x0000000000300947 */ /* 0x000fea0003800000 */
[----:B------:R-:W-:Y:S01]  /*8090*/  R2UR UR4, R0 ;  /* 0x00000000000472ca */ /* 0x000fe200000e0000 */
[----:B------:R-:W-:Y:S01]  /*80a0*/  VOTEU.ANY UR5, UPT, PT ;  /* 0x0000000000057886 */ /* 0x000fe200038e0100 */
[----:B------:R-:W0:Y:S01]  /*80b0*/  S2R R0, SR_LANEID ;  /* 0x0000000000007919 */ /* 0x000e220000000000 */
[----:B------:R-:W-:-:S10]  /*80c0*/  UFLO.U32 UR5, UR5 ;  /* 0x00000005000572bd */ /* 0x000fd400080e0000 */
[----:B------:R-:W-:-:S06]  /*80d0*/  ULOP3.LUT UR4, URZ, UR4, URZ, 0x33, !UPT ;  /* 0x00000004ff047292 */ /* 0x000fcc000f8e33ff */
[----:B------:R-:W-:-:S04]  /*80e0*/  IMAD.U32 R2, RZ, RZ, UR4 ;  /* 0x00000004ff027e24 */ /* 0x000fc8000f8e00ff */
[----:B------:R-:W1:Y:S02]  /*80f0*/  REDUX UR7, R2 ;  /* 0x00000000020773c4 */ /* 0x000e640000000000 */
[----:B------:R2:W-:Y:S01]  /*8100*/  UTCATOMSWS.AND URZ, UR4 ;  /* 0x0000000400ff79e3 */ /* 0x0005e20008000000 */
[----:B0-----:R-:W-:Y:S01]  /*8110*/  ISETP.EQ.U32.AND P0, PT, R0, UR5, PT ;  /* 0x0000000500007c0c */ /* 0x001fe2000bf02070 */
[----:B-1----:R-:W-:-:S12]  /*8120*/  IMAD.U32 R0, RZ, RZ, UR7 ;  /* 0x00000007ff007e24 */ /* 0x002fd8000f8e00ff */
[----:B------:R2:W-:Y:S01]  /*8130*/  @P0 ATOMS.AND RZ, [UR6], R0 ;  /* 0x00000000ffff098c */ /* 0x0005e2000a800006 */
[----:B------:R-:W-:Y:S05]  /*8140*/  BRA `(.L_x_19) ;  /* 0x0000000000147947 */ /* 0x000fea0003800000 */
.L_x_21:
[----:B------:R-:W-:-:S07]  /*8150*/  MOV R2, 0x8170 ;  /* 0x0000817000027802 */ /* 0x000fce0000000f00 */
[----:B------:R-:W-:Y:S05]  /*8160*/  CALL.REL.NOINC `($__internal_0_$__cuda_sm10x_tcgen05_guardrail_trap_col_being_dealloced_not_returned_by_alloc) ;  /* 0x00000000005c7944 */ /* 0x000fea0003c00000 */
[----:B------:R-:W-:Y:S05]  /*8170*/  BRA `(.L_x_19) ;  /* 0x0000000000087947 */ /* 0x000fea0003800000 */
.L_x_20:
[----:B------:R-:W-:-:S07]  /*8180*/  MOV R2, 0x81a0 ;  /* 0x000081a000027802 */ /* 0x000fce0000000f00 */
[----:B------:R-:W-:Y:S05]  /*8190*/  CALL.REL.NOINC `($__internal_2_$__cuda_sm10x_tcgen05_guardrail_trap_unallocated_columns_being_dealloced) ;  /* 0x0000000000687944 */ /* 0x000fea0003c00000 */
.L_x_19:
[----:B------:R-:W-:Y:S01]  /*81a0*/  NOP ;  /* 0x0000000000007918 */ /* 0x000fe20000000000 */
[----:B--2---:R-:W-:Y:S05]  /*81b0*/  EXIT ;  /* 0x000000000000794d */ /* 0x004fea0003800000 */
.L_x_7:
[----:B------:R-:W-:-:S07]  /*81c0*/  IMAD.MOV.U32 R3, RZ, RZ, R2 ;  /* 0x000000ffff037224 */ /* 0x000fce00078e0002 */
.L_x_22:
[----:B0-----:R0:W1:Y:S02]  /*81d0*/  SYNCS.PHASECHK.TRANS64.TRYWAIT P1, [R7+URZ], R3 ;  /* 0x00000003070075a7 */ /* 0x00106400080211ff */
[----:B-1----:R-:W-:Y:S05]  /*81e0*/  @!P1 NANOSLEEP.SYNCS 0x989680 ;  /* 0x009896800000995d */ /* 0x002fea0003900000 */
[----:B------:R-:W1:Y:S02]  /*81f0*/  @!P1 SYNCS.PHASECHK.TRANS64 P1, [R7+URZ], R3 ;  /* 0x00000003070095a7 */ /* 0x000e6400080210ff */
[----:B-1----:R-:W-:Y:S05]  /*8200*/  @!P1 BRA `(.L_x_22) ;  /* 0xfffffffc00f09947 */ /* 0x002fea000383ffff */
[----:B------:R-:W-:Y:S05]  /*8210*/  BRA `(.L_x_6) ;  /* 0xffffff8000447947 */ /* 0x000fea000383ffff */
.L_x_10:
[----:B------:R-:W-:-:S07]  /*8220*/  IMAD.MOV.U32 R3, RZ, RZ, R2 ;  /* 0x000000ffff037224 */ /* 0x000fce00078e0002 */
.L_x_23:
[----:B0-----:R0:W1:Y:S02]  /*8230*/  SYNCS.PHASECHK.TRANS64.TRYWAIT P0, [R9+URZ], R3 ;  /* 0x00000003090075a7 */ /* 0x00106400080011ff */
[----:B-1----:R-:W-:Y:S05]  /*8240*/  @!P0 NANOSLEEP.SYNCS 0x989680 ;  /* 0x009896800000895d */ /* 0x002fea0003900000 */
[----:B------:R-:W1:Y:S02]  /*8250*/  @!P0 SYNCS.PHASECHK.TRANS64 P0, [R9+URZ], R3 ;  /* 0x00000003090085a7 */ /* 0x000e6400080010ff */
[----:B-1----:R-:W-:Y:S05]  /*8260*/  @!P0 BRA `(.L_x_23) ;  /* 0xfffffffc00f08947 */ /* 0x002fea000383ffff */
[----:B------:R-:W-:Y:S05]  /*8270*/  BRA `(.L_x_9) ;  /* 0xffffff8000a87947 */ /* 0x000fea000383ffff */
.L_x_14:
[----:B------:R-:W0:Y:S02]  /*8280*/  SYNCS.PHASECHK.TRANS64.TRYWAIT P1, [UR10], R32 ;  /* 0x00000020ff0075a7 */ /* 0x000e24000802110a */
[----:B0-----:R-:W-:Y:S05]  /*8290*/  @!P1 BRA `(.L_x_14) ;  /* 0xfffffffc00f89947 */ /* 0x001fea000383ffff */
[----:B------:R-:W-:Y:S05]  /*82a0*/  BRA `(.L_x_24) ;  /* 0xffffffb800107947 */ /* 0x000fea000383ffff */
.L_x_18:
[----:B------:R-:W1:Y:S02]  /*82b0*/  SYNCS.PHASECHK.TRANS64.TRYWAIT P0, [UR10], R4 ;  /* 0x00000004ff0075a7 */ /* 0x000e64000800110a */
[----:B-1----:R-:W-:Y:S05]  /*82c0*/  @!P0 BRA `(.L_x_18) ;  /* 0xfffffffc00f88947 */ /* 0x002fea000383ffff */
[----:B------:R-:W-:Y:S05]  /*82d0*/  BRA `(.L_x_17) ;  /* 0xffffffcc00cc7947 */ /* 0x000fea000383ffff */
        .weak           $__internal_0_$__cuda_sm10x_tcgen05_guardrail_trap_col_being_dealloced_not_returned_by_alloc
        .type           $__internal_0_$__cuda_sm10x_tcgen05_guardrail_trap_col_being_dealloced_not_returned_by_alloc,@function
        .size           $__internal_0_$__cuda_sm10x_tcgen05_guardrail_trap_col_being_dealloced_not_returned_by_alloc,($__internal_1_$__cuda_sm10x_tcgen05_guardrail_trap_phase_invalid_during_alloc - $__internal_0_$__cuda_sm10x_tcgen05_guardrail_trap_col_being_dealloced_not_returned_by_alloc)
$__internal_0_$__cuda_sm10x_tcgen05_guardrail_trap_col_being_dealloced_not_returned_by_alloc:
[----:B------:R-:W-:Y:S05]  /*82e0*/  BPT.TRAP 0x1 ;  /* 0x000000040000795c */ /* 0x000fea0000300000 */
[----:B------:R-:W-:-:S04]  /*82f0*/  IMAD.MOV.U32 R3, RZ, RZ, 0x0 ;  /* 0x00000000ff037424 */ /* 0x000fc800078e00ff */
[----:B------:R-:W-:Y:S05]  /*8300*/  RET.REL.NODEC R2 `(matmul_kernel) ;  /* 0xffffff7c023c7950 */ /* 0x000fea0003c3ffff */
        .weak           $__internal_1_$__cuda_sm10x_tcgen05_guardrail_trap_phase_invalid_during_alloc
        .type           $__internal_1_$__cuda_sm10x_tcgen05_guardrail_trap_phase_invalid_during_alloc,@function
        .size           $__internal_1_$__cuda_sm10x_tcgen05_guardrail_trap_phase_invalid_during_alloc,($__internal_2_$__cuda_sm10x_tcgen05_guardrail_trap_unallocated_columns_being_dealloced - $__internal_1_$__cuda_sm10x_tcgen05_guardrail_trap_phase_invalid_during_alloc)
$__internal_1_$__cuda_sm10x_tcgen05_guardrail_trap_phase_invalid_during_alloc:
[----:B------:R-:W-:Y:S05]  /*8310*/  BPT.TRAP 0x1 ;  /* 0x000000040000795c */ /* 0x000fea0000300000 */
[----:B------:R-:W-:-:S04]  /*8320*/  IMAD.MOV.U32 R3, RZ, RZ, 0x0 ;  /* 0x00000000ff037424 */ /* 0x000fc800078e00ff */
[----:B------:R-:W-:Y:S05]  /*8330*/  RET.REL.NODEC R2 `(matmul_kernel) ;  /* 0xffffff7c02307950 */ /* 0x000fea0003c3ffff */
        .weak           $__internal_2_$__cuda_sm10x_tcgen05_guardrail_trap_unallocated_columns_being_dealloced
        .type           $__internal_2_$__cuda_sm10x_tcgen05_guardrail_trap_unallocated_columns_being_dealloced,@function
        .size           $__internal_2_$__cuda_sm10x_tcgen05_guardrail_trap_unallocated_columns_being_dealloced,(.L_x_28 - $__internal_2_$__cuda_sm10x_tcgen05_guardrail_trap_unallocated_columns_being_dealloced)
$__internal_2_$__cuda_sm10x_tcgen05_guardrail_trap_unallocated_columns_being_dealloced:
[----:B------:R-:W-:Y:S05]  /*8340*/  BPT.TRAP 0x1 ;  /* 0x000000040000795c */ /* 0x000fea0000300000 */
[----:B------:R-:W-:-:S04]  /*8350*/  IMAD.MOV.U32 R3, RZ, RZ, 0x0 ;  /* 0x00000000ff037424 */ /* 0x000fc800078e00ff */
[----:B------:R-:W-:Y:S05]  /*8360*/  RET.REL.NODEC R2 `(matmul_kernel) ;  /* 0xffffff7c02247950 */ /* 0x000fea0003c3ffff */
.L_x_25:
[----:B------:R-:W-:-:S00]  /*8370*/  BRA `(.L_x_25) ;  /* 0xfffffffc00fc7947 */ /* 0x000fc0000383ffff */
[----:B------:R-:W-:-:S00]  /*8380*/  NOP ;  /* 0x0000000000007918 */ /* 0x000fc00000000000 */
[----:B------:R-:W-:-:S00]  /*8390*/  NOP ;  /* 0x0000000000007918 */ /* 0x000fc00000000000 */
[----:B------:R-:W-:-:S00]  /*83a0*/  NOP ;  /* 0x0000000000007918 */ /* 0x000fc00000000000 */
[----:B------:R-:W-:-:S00]  /*83b0*/  NOP ;  /* 0x0000000000007918 */ /* 0x000fc00000000000 */
[----:B------:R-:W-:-:S00]  /*83c0*/  NOP ;  /* 0x0000000000007918 */ /* 0x000fc00000000000 */
[----:B------:R-:W-:-:S00]  /*83d0*/  NOP ;  /* 0x0000000000007918 */ /* 0x000fc00000000000 */
[----:B------:R-:W-:-:S00]  /*83e0*/  NOP ;  /* 0x0000000000007918 */ /* 0x000fc00000000000 */
[----:B------:R-:W-:-:S00]  /*83f0*/  NOP ;  /* 0x0000000000007918 */ /* 0x000fc00000000000 */
.L_x_28:


//--------------------- .nv.shared.matmul_kernel  --------------------------
	.section	.nv.shared.matmul_kernel,"aw",@nobits
	.sectionflags	@""
	.align	16
	.zero		1024


//--------------------- .nv.shared.reserved.0     --------------------------
	.section	.nv.shared.reserved.0,"aw",@nobits
	.align	8
	.weak		__nv_reservedSMEM_offset_0_alias
	.size		__nv_reservedSMEM_offset_0_alias, 0, 64
	.other		__nv_reservedSMEM_offset_0_alias,@"STO_CUDA_RESERVED_SHARED STV_DEFAULT"
__nv_reservedSMEM_offset_0_alias:
	.zero		0
.nv.shared.reserved.0:
	.zero		64
	.weak		__nv_reservedSMEM_allocation_phase
	.type		__nv_reservedSMEM_allocation_phase,@object
	.size		__nv_reservedSMEM_allocation_phase,(.L_0 - __nv_reservedSMEM_allocation_phase)
__nv_reservedSMEM_allocation_phase:
	.zero		1
.L_0:
	.zero		7
	.weak		__nv_reservedSMEM_devtool_atexit_pc
	.type		__nv_reservedSMEM_devtool_atexit_pc,@object
	.size		__nv_reservedSMEM_devtool_atexit_pc,(__nv_reservedSMEM_allocation_mask - __nv_reservedSMEM_devtool_atexit_pc)
__nv_reservedSMEM_devtool_atexit_pc:
	.zero		8
	.weak		__nv_reservedSMEM_allocation_mask
	.type		__nv_reservedSMEM_allocation_mask,@object
	.size		__nv_reservedSMEM_allocation_mask,(.L_2 - __nv_reservedSMEM_allocation_mask)
__nv_reservedSMEM_allocation_mask:
	.zero		4
.L_2:
	.zero		4
	.weak		__nv_reservedSMEM_tmem_allocation_pipeline_mbarrier
	.type		__nv_reservedSMEM_tmem_allocation_pipeline_mbarrier,@object
	.size		__nv_reservedSMEM_tmem_allocation_pipeline_mbarrier,(__nv_reservedSMEM_tmem_allocation_pipeline_mbarrier_parity - __nv_reservedSMEM_tmem_allocation_pipeline_mbarrier)
__nv_reservedSMEM_tmem_allocation_pipeline_mbarrier:
	.zero		8
	.weak		__nv_reservedSMEM_tmem_allocation_pipeline_mbarrier_parity
	.type		__nv_reservedSMEM_tmem_allocation_pipeline_mbarrier_parity,@object
	.size		__nv_reservedSMEM_tmem_allocation_pipeline_mbarrier_parity,(.L_4 - __nv_reservedSMEM_tmem_allocation_pipeline_mbarrier_parity)
__nv_reservedSMEM_tmem_allocation_pipeline_mbarrier_parity:
	.zero		4
.L_4:


//--------------------- .nv.constant0.matmul_kernel --------------------------
	.section	.nv.constant0.matmul_kernel,"a",@progbits
	.sectionflags	@""
	.align	4
.nv.constant0.matmul_kernel:
	.zero		976


//--------------------- SYMBOLS --------------------------

	.type		.nv.reservedSmem.offset0,@object
	.size		.nv.reservedSmem.offset0,0x4
	.type		.nv.reservedSmem.cap,@object
	.size		.nv.reservedSmem.cap,0x4
